// auto-generated by cutlass_sweep.conv — config: {"arch": "sm_90", "cluster_m": 1, "cluster_n": 1, "conv_kind": "fprop", "dtype": "tf32", "ndim": 3, "tile_k": 32, "tile_m": 64, "tile_n": 64}
#include "cutlass/cutlass.h"
#include "cute/tensor.hpp"
#include "cutlass/kernel_hardware_info.hpp"
#include "cutlass/conv/convolution.h"
#include "cutlass/conv/dispatch_policy.hpp"
#include "cutlass/conv/collective/collective_builder.hpp"
#include "cutlass/conv/kernel/conv_universal.hpp"
#include "cutlass/conv/device/conv_universal_adapter.hpp"
#include "cutlass/epilogue/collective/collective_builder.hpp"

using namespace cute;
using Elem = cutlass::tfloat32_t;
using Acc  = float;
using LayoutAB = cutlass::layout::TensorNDHWC;
using LayoutC  = cutlass::layout::TensorNDHWC;
constexpr auto ConvOp = cutlass::conv::Operator::kFprop;
using TileShape    = Shape<_64, _64, Shape<_32>>;
using ClusterShape = Shape<_1, _1, _1>;

using CollectiveEpilogue = typename cutlass::epilogue::collective::CollectiveBuilder<
    cutlass::arch::Sm90, cutlass::arch::OpClassTensorOp,
    TileShape, ClusterShape,
    cutlass::epilogue::collective::EpilogueTileAuto,
    Acc, Acc,
    Elem, LayoutC, 128 / cutlass::sizeof_bits<Elem>::value,
    Elem, LayoutC, 128 / cutlass::sizeof_bits<Elem>::value,
    cutlass::epilogue::collective::EpilogueScheduleAuto
  >::CollectiveOp;

using CollectiveMainloop = typename cutlass::conv::collective::CollectiveBuilder<
    cutlass::arch::Sm90, cutlass::arch::OpClassTensorOp, ConvOp,
    Elem, LayoutAB, 128 / cutlass::sizeof_bits<Elem>::value,
    Elem, LayoutAB, 128 / cutlass::sizeof_bits<Elem>::value,
    Acc,
    TileShape, ClusterShape,
    cutlass::conv::collective::StageCountAutoCarveout<
        static_cast<int>(sizeof(typename CollectiveEpilogue::SharedStorage))>,
    cutlass::conv::collective::KernelScheduleAuto
  >::CollectiveOp;

using ProblemShape = cutlass::conv::ConvProblemShape<
    ConvOp, CollectiveMainloop::DispatchPolicy::NumSpatialDimensions>;
using ConvKernel = cutlass::conv::kernel::ConvUniversal<
    ProblemShape, CollectiveMainloop, CollectiveEpilogue>;
using Conv = cutlass::conv::device::ConvUniversalAdapter<ConvKernel>;

auto* _anchor = &cutlass::device_kernel<ConvKernel>;


// ===== COMPILED SASS (sm_90a) =====

	.target	sm_90a

	.elftype	@"ET_EXEC"


//--------------------- .note.nv.tkinfo           --------------------------
	.section	.note.nv.tkinfo,"",@"SHT_NOTE"
	.sectionflags	@"SHF_NOTE_NV_TKINFO"
	.tkinfo
        /*0018*/ 	.word	0x00000002
        /*0030*/ 	.string	""
        /*0030*/ 	.string	"ptxas"
        /*0030*/ 	.string	"Cuda compilation tools, release 13.0, V13.0.88"
        /*0030*/ 	.string	"Build cuda_13.0.r13.0/compiler.36424714_0"
        /*0030*/ 	.string	"-arch sm_90a -m 64 "



//--------------------- .note.nv.cuinfo           --------------------------
	.section	.note.nv.cuinfo,"",@"SHT_NOTE"
	.sectionflags	@"SHF_NOTE_NV_CUINFO"
        /*0018*/ 	.short	0x0002
        /*001a*/ 	.short	0x005a
        /*001c*/ 	.short	0x0082
	.zero		2


//--------------------- .nv.info                  --------------------------
	.section	.nv.info,"",@"SHT_CUDA_INFO"
	.align	4


	//----- nvinfo : EIATTR_REGCOUNT
	.align		4
        /*0000*/ 	.byte	0x04, 0x2f
        /*0002*/ 	.short	(.L_12 - .L_11)
	.align		4
.L_11:
        /*0004*/ 	.word	index@(_ZN7cutlass13device_kernelINS_4conv6kernel13ConvUniversalINS1_16ConvProblemShapeILNS1_8OperatorE0ELi3EEENS1_10collective14CollectiveConvINS1_46MainloopSm90TmaGmmaWarpSpecializedImplicitGemmILS5_0ELi14ELi3EN4cute5tupleIJNSA_1CILi1EEESD_SD_EEENS1_36KernelImplicitTmaWarpSpecializedSm90ELi1EEENSB_IJNSC_ILi64EEESH_NSB_IJNSC_ILi32EEEEEEEEENS_10tfloat32_tESL_NSA_8TiledMMAINSA_8MMA_AtomIJNSA_4SM904GMMA29MMA_64x64x8_F32TF32TF32_SS_TNILNSP_7ScaleInE1ELSR_1EEEEEENSA_6LayoutISE_NSB_IJNSC_ILi0EEESV_SV_EEEEENSB_IJNSA_10UnderscoreESY_SY_EEEEENS7_6detail26Sm90ImplicitGemmTileTraitsINSA_20SM90_TMA_LOAD_IM2COLENSA_14ComposedLayoutINSA_7SwizzleILi3ELi4ELi3EEENSA_18smem_ptr_flag_bitsILi32EEENSU_INSB_IJNSB_IJNSC_ILi8EEES19_EEENSB_IJSI_SD_EEENSB_IJSD_NSC_ILi14EEEEEEEEENSB_IJNSB_IJSI_NSC_ILi256EEEEEENSB_IJSD_SV_EEENSB_IJSV_NSC_ILi2048EEEEEEEEEEEEEvEENS12_INSA_13SM90_TMA_LOADES1M_vEEEENS_8epilogue10collective6detail29Sm90TmaWarpSpecializedAdapterINS1S_15DefaultEpilogueISL_NSB_IJNSB_IJllllEEESD_SV_EEES1X_NS1R_6thread17LinearCombinationISL_Li1EffLNS1Y_9ScaleType4KindE0ELNS_15FloatRoundStyleE2ESL_EENS_4gemm15EpilogueDefaultEEEEEvvEEEEvNT_6ParamsE)
        /*0008*/ 	.word	0x0000003a


	//----- nvinfo : EIATTR_FRAME_SIZE
	.align		4
.L_12:
        /*000c*/ 	.byte	0x04, 0x11
        /*000e*/ 	.short	(.L_14 - .L_13)
	.align		4
.L_13:
        /*0010*/ 	.word	index@(_ZN7cutlass13device_kernelINS_4conv6kernel13ConvUniversalINS1_16ConvProblemShapeILNS1_8OperatorE0ELi3EEENS1_10collective14CollectiveConvINS1_46MainloopSm90TmaGmmaWarpSpecializedImplicitGemmILS5_0ELi14ELi3EN4cute5tupleIJNSA_1CILi1EEESD_SD_EEENS1_36KernelImplicitTmaWarpSpecializedSm90ELi1EEENSB_IJNSC_ILi64EEESH_NSB_IJNSC_ILi32EEEEEEEEENS_10tfloat32_tESL_NSA_8TiledMMAINSA_8MMA_AtomIJNSA_4SM904GMMA29MMA_64x64x8_F32TF32TF32_SS_TNILNSP_7ScaleInE1ELSR_1EEEEEENSA_6LayoutISE_NSB_IJNSC_ILi0EEESV_SV_EEEEENSB_IJNSA_10UnderscoreESY_SY_EEEEENS7_6detail26Sm90ImplicitGemmTileTraitsINSA_20SM90_TMA_LOAD_IM2COLENSA_14ComposedLayoutINSA_7SwizzleILi3ELi4ELi3EEENSA_18smem_ptr_flag_bitsILi32EEENSU_INSB_IJNSB_IJNSC_ILi8EEES19_EEENSB_IJSI_SD_EEENSB_IJSD_NSC_ILi14EEEEEEEEENSB_IJNSB_IJSI_NSC_ILi256EEEEEENSB_IJSD_SV_EEENSB_IJSV_NSC_ILi2048EEEEEEEEEEEEEvEENS12_INSA_13SM90_TMA_LOADES1M_vEEEENS_8epilogue10collective6detail29Sm90TmaWarpSpecializedAdapterINS1S_15DefaultEpilogueISL_NSB_IJNSB_IJllllEEESD_SV_EEES1X_NS1R_6thread17LinearCombinationISL_Li1EffLNS1Y_9ScaleType4KindE0ELNS_15FloatRoundStyleE2ESL_EENS_4gemm15EpilogueDefaultEEEEEvvEEEEvNT_6ParamsE)
        /*0014*/ 	.word	0x00000000


	//----- nvinfo : EIATTR_MIN_STACK_SIZE
	.align		4
.L_14:
        /*0018*/ 	.byte	0x04, 0x12
        /*001a*/ 	.short	(.L_16 - .L_15)
	.align		4
.L_15:
        /*001c*/ 	.word	index@(_ZN7cutlass13device_kernelINS_4conv6kernel13ConvUniversalINS1_16ConvProblemShapeILNS1_8OperatorE0ELi3EEENS1_10collective14CollectiveConvINS1_46MainloopSm90TmaGmmaWarpSpecializedImplicitGemmILS5_0ELi14ELi3EN4cute5tupleIJNSA_1CILi1EEESD_SD_EEENS1_36KernelImplicitTmaWarpSpecializedSm90ELi1EEENSB_IJNSC_ILi64EEESH_NSB_IJNSC_ILi32EEEEEEEEENS_10tfloat32_tESL_NSA_8TiledMMAINSA_8MMA_AtomIJNSA_4SM904GMMA29MMA_64x64x8_F32TF32TF32_SS_TNILNSP_7ScaleInE1ELSR_1EEEEEENSA_6LayoutISE_NSB_IJNSC_ILi0EEESV_SV_EEEEENSB_IJNSA_10UnderscoreESY_SY_EEEEENS7_6detail26Sm90ImplicitGemmTileTraitsINSA_20SM90_TMA_LOAD_IM2COLENSA_14ComposedLayoutINSA_7SwizzleILi3ELi4ELi3EEENSA_18smem_ptr_flag_bitsILi32EEENSU_INSB_IJNSB_IJNSC_ILi8EEES19_EEENSB_IJSI_SD_EEENSB_IJSD_NSC_ILi14EEEEEEEEENSB_IJNSB_IJSI_NSC_ILi256EEEEEENSB_IJSD_SV_EEENSB_IJSV_NSC_ILi2048EEEEEEEEEEEEEvEENS12_INSA_13SM90_TMA_LOADES1M_vEEEENS_8epilogue10collective6detail29Sm90TmaWarpSpecializedAdapterINS1S_15DefaultEpilogueISL_NSB_IJNSB_IJllllEEESD_SV_EEES1X_NS1R_6thread17LinearCombinationISL_Li1EffLNS1Y_9ScaleType4KindE0ELNS_15FloatRoundStyleE2ESL_EENS_4gemm15EpilogueDefaultEEEEEvvEEEEvNT_6ParamsE)
        /*0020*/ 	.word	0x00000000
.L_16:


//--------------------- .nv.compat                --------------------------
	.section	.nv.compat,"",@"SHT_CUDA_COMPAT_INFO"
	.align	4
        /*0000*/ 	.byte	0x02, 0x09, 0x01, 0x00, 0x02, 0x02, 0x04, 0x00, 0x02, 0x05, 0x05, 0x00, 0x03, 0x07, 0x01, 0x01
        /*0010*/ 	.byte	0x02, 0x03, 0x01, 0x00, 0x02, 0x06, 0x01, 0x00, 0x04, 0x0b, 0x08, 0x00, 0x00, 0x00, 0x00, 0x00
        /*0020*/ 	.byte	0x00, 0x00, 0x00, 0x00


//--------------------- .nv.info._ZN7cutlass13device_kernelINS_4conv6kernel13ConvUniversalINS1_16ConvProblemShapeILNS1_8OperatorE0ELi3EEENS1_10collective14CollectiveConvINS1_46MainloopSm90TmaGmmaWarpSpecializedImplicitGemmILS5_0ELi14ELi3EN4cute5tupleIJNSA_1CILi1EEESD_SD_EEENS1_36KernelImplicitTmaWarpSpecializedSm90ELi1EEENSB_IJNSC_ILi64EEESH_NSB_IJNSC_ILi32EEEEEEEEENS_10tfloat32_tESL_NSA_8TiledMMAINSA_8MMA_AtomIJNSA_4SM904GMMA29MMA_64x64x8_F32TF32TF32_SS_TNILNSP_7ScaleInE1ELSR_1EEEEEENSA_6LayoutISE_NSB_IJNSC_ILi0EEESV_SV_EEEEENSB_IJNSA_10UnderscoreESY_SY_EEEEENS7_6detail26Sm90ImplicitGemmTileTraitsINSA_20SM90_TMA_LOAD_IM2COLENSA_14ComposedLayoutINSA_7SwizzleILi3ELi4ELi3EEENSA_18smem_ptr_flag_bitsILi32EEENSU_INSB_IJNSB_IJNSC_ILi8EEES19_EEENSB_IJSI_SD_EEENSB_IJSD_NSC_ILi14EEEEEEEEENSB_IJNSB_IJSI_NSC_ILi256EEEEEENSB_IJSD_SV_EEENSB_IJSV_NSC_ILi2048EEEEEEEEEEEEEvEENS12_INSA_13SM90_TMA_LOADES1M_vEEEENS_8epilogue10collective6detail29Sm90TmaWarpSpecializedAdapterINS1S_15DefaultEpilogueISL_NSB_IJNSB_IJllllEEESD_SV_EEES1X_NS1R_6thread17LinearCombinationISL_Li1EffLNS1Y_9ScaleType4KindE0ELNS_15FloatRoundStyleE2ESL_EENS_4gemm15EpilogueDefaultEEEEEvvEEEEvNT_6ParamsE --------------------------
	.section	.nv.info._ZN7cutlass13device_kernelINS_4conv6kernel13ConvUniversalINS1_16ConvProblemShapeILNS1_8OperatorE0ELi3EEENS1_10collective14CollectiveConvINS1_46MainloopSm90TmaGmmaWarpSpecializedImplicitGemmILS5_0ELi14ELi3EN4cute5tupleIJNSA_1CILi1EEESD_SD_EEENS1_36KernelImplicitTmaWarpSpecializedSm90ELi1EEENSB_IJNSC_ILi64EEESH_NSB_IJNSC_ILi32EEEEEEEEENS_10tfloat32_tESL_NSA_8TiledMMAINSA_8MMA_AtomIJNSA_4SM904GMMA29MMA_64x64x8_F32TF32TF32_SS_TNILNSP_7ScaleInE1ELSR_1EEEEEENSA_6LayoutISE_NSB_IJNSC_ILi0EEESV_SV_EEEEENSB_IJNSA_10UnderscoreESY_SY_EEEEENS7_6detail26Sm90ImplicitGemmTileTraitsINSA_20SM90_TMA_LOAD_IM2COLENSA_14ComposedLayoutINSA_7SwizzleILi3ELi4ELi3EEENSA_18smem_ptr_flag_bitsILi32EEENSU_INSB_IJNSB_IJNSC_ILi8EEES19_EEENSB_IJSI_SD_EEENSB_IJSD_NSC_ILi14EEEEEEEEENSB_IJNSB_IJSI_NSC_ILi256EEEEEENSB_IJSD_SV_EEENSB_IJSV_NSC_ILi2048EEEEEEEEEEEEEvEENS12_INSA_13SM90_TMA_LOADES1M_vEEEENS_8epilogue10collective6detail29Sm90TmaWarpSpecializedAdapterINS1S_15DefaultEpilogueISL_NSB_IJNSB_IJllllEEESD_SV_EEES1X_NS1R_6thread17LinearCombinationISL_Li1EffLNS1Y_9ScaleType4KindE0ELNS_15FloatRoundStyleE2ESL_EENS_4gemm15EpilogueDefaultEEEEEvvEEEEvNT_6ParamsE,"",@"SHT_CUDA_INFO"
	.sectionflags	@""
	.align	4


	//----- nvinfo : EIATTR_CUDA_API_VERSION
	.align		4
        /*0000*/ 	.byte	0x04, 0x37
        /*0002*/ 	.short	(.L_18 - .L_17)
.L_17:
        /*0004*/ 	.word	0x00000082


	//----- nvinfo : EIATTR_KPARAM_INFO
	.align		4
.L_18:
        /*0008*/ 	.byte	0x04, 0x17
        /*000a*/ 	.short	(.L_20 - .L_19)
.L_19:
        /*000c*/ 	.word	0x00000000
        /*0010*/ 	.short	0x0000
        /*0012*/ 	.short	0x0070
        /*0014*/ 	.byte	0x00, 0xf0, 0x01, 0x10


	//----- nvinfo : EIATTR_SPARSE_MMA_MASK
	.align		4
.L_20:
        /*0018*/ 	.byte	0x03, 0x50
        /*001a*/ 	.short	0x0000


	//----- nvinfo : EIATTR_MAXREG_COUNT
	.align		4
        /*001c*/ 	.byte	0x03, 0x1b
        /*001e*/ 	.short	0x00ff


	//----- nvinfo : EIATTR_NUM_BARRIERS
	.align		4
        /*0020*/ 	.byte	0x02, 0x4c
        /*0022*/ 	.byte	0x01
	.zero		1


	//----- nvinfo : EIATTR_MERCURY_ISA_VERSION
	.align		4
        /*0024*/ 	.byte	0x03, 0x5f
        /*0026*/ 	.short	0x0101


	//----- nvinfo : EIATTR_COOP_GROUP_MASK_REGIDS
	.align		4
        /*0028*/ 	.byte	0x04, 0x29
        /*002a*/ 	.short	(.L_22 - .L_21)


	//   ....[0]....
.L_21:
        /*002c*/ 	.word	0xffffffff


	//   ....[1]....
        /*0030*/ 	.word	0xffffffff


	//   ....[2]....
        /*0034*/ 	.word	0xffffffff


	//----- nvinfo : EIATTR_COOP_GROUP_INSTR_OFFSETS
	.align		4
.L_22:
        /*0038*/ 	.byte	0x04, 0x28
        /*003a*/ 	.short	(.L_24 - .L_23)


	//   ....[0]....
.L_23:
        /*003c*/ 	.word	0x00000060


	//   ....[1]....
        /*0040*/ 	.word	0x00000070


	//   ....[2]....
        /*0044*/ 	.word	0x00000130


	//----- nvinfo : EIATTR_MBARRIER_INSTR_OFFSETS
	.align		4
.L_24:
        /*0048*/ 	.byte	0x04, 0x39
        /*004a*/ 	.short	(.L_26 - .L_25)


	//   ....[0]....
.L_25:
        /*004c*/ 	.word	0x00000270
        /*0050*/ 	.word	0x000000ff
        /*0054*/ 	.word	0x00038000
        /*0058*/ 	.short	0x0100
        /*005a*/ 	.byte	0x08
	.zero		1


	//   ....[1]....
        /*005c*/ 	.word	0x00000280
        /*0060*/ 	.word	0x000000ff
        /*0064*/ 	.word	0x00038070
        /*0068*/ 	.short	0x0100
        /*006a*/ 	.byte	0x08
	.zero		1


	//   ....[2]....
        /*006c*/ 	.word	0x00000290
        /*0070*/ 	.word	0x000000ff
        /*0074*/ 	.word	0x00038008
        /*0078*/ 	.short	0x0100
        /*007a*/ 	.byte	0x08
	.zero		1


	//   ....[3]....
        /*007c*/ 	.word	0x000002a0
        /*0080*/ 	.word	0x000000ff
        /*0084*/ 	.word	0x00038078
        /*0088*/ 	.short	0x0100
        /*008a*/ 	.byte	0x08
	.zero		1


	//   ....[4]....
        /*008c*/ 	.word	0x000002b0
        /*0090*/ 	.word	0x000000ff
        /*0094*/ 	.word	0x00038010
        /*0098*/ 	.short	0x0100
        /*009a*/ 	.byte	0x08
	.zero		1


	//   ....[5]....
        /*009c*/ 	.word	0x000002c0
        /*00a0*/ 	.word	0x000000ff
        /*00a4*/ 	.word	0x00038080
        /*00a8*/ 	.short	0x0100
        /*00aa*/ 	.byte	0x08
	.zero		1


	//   ....[6]....
        /*00ac*/ 	.word	0x000002d0
        /*00b0*/ 	.word	0x000000ff
        /*00b4*/ 	.word	0x00038018
        /*00b8*/ 	.short	0x0100
        /*00ba*/ 	.byte	0x08
	.zero		1


	//   ....[7]....
        /*00bc*/ 	.word	0x000002e0
        /*00c0*/ 	.word	0x000000ff
        /*00c4*/ 	.word	0x00038088
        /*00c8*/ 	.short	0x0100
        /*00ca*/ 	.byte	0x08
	.zero		1


	//   ....[8]....
        /*00cc*/ 	.word	0x000002f0
        /*00d0*/ 	.word	0x000000ff
        /*00d4*/ 	.word	0x00038020
        /*00d8*/ 	.short	0x0100
        /*00da*/ 	.byte	0x08
	.zero		1


	//   ....[9]....
        /*00dc*/ 	.word	0x00000300
        /*00e0*/ 	.word	0x000000ff
        /*00e4*/ 	.word	0x00038090
        /*00e8*/ 	.short	0x0100
        /*00ea*/ 	.byte	0x08
	.zero		1


	//   ....[10]....
        /*00ec*/ 	.word	0x00000310
        /*00f0*/ 	.word	0x000000ff
        /*00f4*/ 	.word	0x00038028
        /*00f8*/ 	.short	0x0100
        /*00fa*/ 	.byte	0x08
	.zero		1


	//   ....[11]....
        /*00fc*/ 	.word	0x00000320
        /*0100*/ 	.word	0x000000ff
        /*0104*/ 	.word	0x00038098
        /*0108*/ 	.short	0x0100
        /*010a*/ 	.byte	0x08
	.zero		1


	//   ....[12]....
        /*010c*/ 	.word	0x00000330
        /*0110*/ 	.word	0x000000ff
        /*0114*/ 	.word	0x00038030
        /*0118*/ 	.short	0x0100
        /*011a*/ 	.byte	0x08
	.zero		1


	//   ....[13]....
        /*011c*/ 	.word	0x00000340
        /*0120*/ 	.word	0x000000ff
        /*0124*/ 	.word	0x000380a0
        /*0128*/ 	.short	0x0100
        /*012a*/ 	.byte	0x08
	.zero		1


	//   ....[14]....
        /*012c*/ 	.word	0x00000350
        /*0130*/ 	.word	0x000000ff
        /*0134*/ 	.word	0x00038038
        /*0138*/ 	.short	0x0100
        /*013a*/ 	.byte	0x08
	.zero		1


	//   ....[15]....
        /*013c*/ 	.word	0x00000360
        /*0140*/ 	.word	0x000000ff
        /*0144*/ 	.word	0x000380a8
        /*0148*/ 	.short	0x0100
        /*014a*/ 	.byte	0x08
	.zero		1


	//   ....[16]....
        /*014c*/ 	.word	0x00000370
        /*0150*/ 	.word	0x000000ff
        /*0154*/ 	.word	0x00038040
        /*0158*/ 	.short	0x0100
        /*015a*/ 	.byte	0x08
	.zero		1


	//   ....[17]....
        /*015c*/ 	.word	0x00000380
        /*0160*/ 	.word	0x000000ff
        /*0164*/ 	.word	0x000380b0
        /*0168*/ 	.short	0x0100
        /*016a*/ 	.byte	0x08
	.zero		1


	//   ....[18]....
        /*016c*/ 	.word	0x00000390
        /*0170*/ 	.word	0x000000ff
        /*0174*/ 	.word	0x00038048
        /*0178*/ 	.short	0x0100
        /*017a*/ 	.byte	0x08
	.zero		1


	//   ....[19]....
        /*017c*/ 	.word	0x000003a0
        /*0180*/ 	.word	0x000000ff
        /*0184*/ 	.word	0x000380b8
        /*0188*/ 	.short	0x0100
        /*018a*/ 	.byte	0x08
	.zero		1


	//   ....[20]....
        /*018c*/ 	.word	0x000003b0
        /*0190*/ 	.word	0x000000ff
        /*0194*/ 	.word	0x00038050
        /*0198*/ 	.short	0x0100
        /*019a*/ 	.byte	0x08
	.zero		1


	//   ....[21]....
        /*019c*/ 	.word	0x000003c0
        /*01a0*/ 	.word	0x000000ff
        /*01a4*/ 	.word	0x000380c0
        /*01a8*/ 	.short	0x0100
        /*01aa*/ 	.byte	0x08
	.zero		1


	//   ....[22]....
        /*01ac*/ 	.word	0x000003d0
        /*01b0*/ 	.word	0x000000ff
        /*01b4*/ 	.word	0x00038058
        /*01b8*/ 	.short	0x0100
        /*01ba*/ 	.byte	0x08
	.zero		1


	//   ....[23]....
        /*01bc*/ 	.word	0x000003e0
        /*01c0*/ 	.word	0x000000ff
        /*01c4*/ 	.word	0x000380c8
        /*01c8*/ 	.short	0x0100
        /*01ca*/ 	.byte	0x08
	.zero		1


	//   ....[24]....
        /*01cc*/ 	.word	0x000003f0
        /*01d0*/ 	.word	0x000000ff
        /*01d4*/ 	.word	0x00038060
        /*01d8*/ 	.short	0x0100
        /*01da*/ 	.byte	0x08
	.zero		1


	//   ....[25]....
        /*01dc*/ 	.word	0x00000400
        /*01e0*/ 	.word	0x000000ff
        /*01e4*/ 	.word	0x000380d0
        /*01e8*/ 	.short	0x0100
        /*01ea*/ 	.byte	0x08
	.zero		1


	//   ....[26]....
        /*01ec*/ 	.word	0x00000410
        /*01f0*/ 	.word	0x000000ff
        /*01f4*/ 	.word	0x00038068
        /*01f8*/ 	.short	0x0100
        /*01fa*/ 	.byte	0x08
	.zero		1


	//   ....[27]....
        /*01fc*/ 	.word	0x00000420
        /*0200*/ 	.word	0x000000ff
        /*0204*/ 	.word	0x000380d8
        /*0208*/ 	.short	0x0100
        /*020a*/ 	.byte	0x08
	.zero		1


	//   ....[28]....
        /*020c*/ 	.word	0x000009f0
        /*0210*/ 	.word	0x00000006
        /*0214*/ 	.word	0x00038000
        /*0218*/ 	.short	0x010a
        /*021a*/ 	.byte	0x3f
	.zero		1


	//   ....[29]....
        /*021c*/ 	.word	0x00000d90
        /*0220*/ 	.word	0x00000008
        /*0224*/ 	.word	0x00038000
        /*0228*/ 	.short	0x010a
        /*022a*/ 	.byte	0x3f
	.zero		1


	//   ....[30]....
        /*022c*/ 	.word	0x00000fb0
        /*0230*/ 	.word	0x000000ff
        /*0234*/ 	.word	0x00000000
        /*0238*/ 	.short	0x0101
        /*023a*/ 	.byte	0x06
	.zero		1


	//   ....[31]....
        /*023c*/ 	.word	0x000011c0
        /*0240*/ 	.word	0x00000006
        /*0244*/ 	.word	0x00000000
        /*0248*/ 	.short	0x0101
        /*024a*/ 	.byte	0x3f
	.zero		1


	//   ....[32]....
        /*024c*/ 	.word	0x00003c00
        /*0250*/ 	.word	0x00000011
        /*0254*/ 	.word	0x00038070
        /*0258*/ 	.short	0x010a
        /*025a*/ 	.byte	0x3f
	.zero		1


	//   ....[33]....
        /*025c*/ 	.word	0x00004410
        /*0260*/ 	.word	0x00000002
        /*0264*/ 	.word	0x00000000
        /*0268*/ 	.short	0x010a
        /*026a*/ 	.byte	0x3f
	.zero		1


	//   ....[34]....
        /*026c*/ 	.word	0x000044c0
        /*0270*/ 	.word	0x00000002
        /*0274*/ 	.word	0x00000000
        /*0278*/ 	.short	0x010a
        /*027a*/ 	.byte	0x3f
	.zero		1


	//   ....[35]....
        /*027c*/ 	.word	0x00004570
        /*0280*/ 	.word	0x00000002
        /*0284*/ 	.word	0x00000000
        /*0288*/ 	.short	0x010a
        /*028a*/ 	.byte	0x3f
	.zero		1


	//   ....[36]....
        /*028c*/ 	.word	0x00004620
        /*0290*/ 	.word	0x00000002
        /*0294*/ 	.word	0x00000000
        /*0298*/ 	.short	0x010a
        /*029a*/ 	.byte	0x3f
	.zero		1


	//   ....[37]....
        /*029c*/ 	.word	0x000046d0
        /*02a0*/ 	.word	0x00000002
        /*02a4*/ 	.word	0x00000000
        /*02a8*/ 	.short	0x010a
        /*02aa*/ 	.byte	0x3f
	.zero		1


	//   ....[38]....
        /*02ac*/ 	.word	0x00004780
        /*02b0*/ 	.word	0x00000002
        /*02b4*/ 	.word	0x00000000
        /*02b8*/ 	.short	0x010a
        /*02ba*/ 	.byte	0x3f
	.zero		1


	//   ....[39]....
        /*02bc*/ 	.word	0x00004830
        /*02c0*/ 	.word	0x00000002
        /*02c4*/ 	.word	0x00000000
        /*02c8*/ 	.short	0x010a
        /*02ca*/ 	.byte	0x3f
	.zero		1


	//   ....[40]....
        /*02cc*/ 	.word	0x000048e0
        /*02d0*/ 	.word	0x00000002
        /*02d4*/ 	.word	0x00000000
        /*02d8*/ 	.short	0x010a
        /*02da*/ 	.byte	0x3f
	.zero		1


	//   ....[41]....
        /*02dc*/ 	.word	0x00004990
        /*02e0*/ 	.word	0x00000002
        /*02e4*/ 	.word	0x00000000
        /*02e8*/ 	.short	0x010a
        /*02ea*/ 	.byte	0x3f
	.zero		1


	//   ....[42]....
        /*02ec*/ 	.word	0x00004a40
        /*02f0*/ 	.word	0x00000002
        /*02f4*/ 	.word	0x00000000
        /*02f8*/ 	.short	0x010a
        /*02fa*/ 	.byte	0x3f
	.zero		1


	//   ....[43]....
        /*02fc*/ 	.word	0x00004af0
        /*0300*/ 	.word	0x00000002
        /*0304*/ 	.word	0x00000000
        /*0308*/ 	.short	0x010a
        /*030a*/ 	.byte	0x3f
	.zero		1


	//   ....[44]....
        /*030c*/ 	.word	0x00004ba0
        /*0310*/ 	.word	0x00000002
        /*0314*/ 	.word	0x00000000
        /*0318*/ 	.short	0x010a
        /*031a*/ 	.byte	0x3f
	.zero		1


	//   ....[45]....
        /*031c*/ 	.word	0x00004c50
        /*0320*/ 	.word	0x00000002
        /*0324*/ 	.word	0x00000000
        /*0328*/ 	.short	0x010a
        /*032a*/ 	.byte	0x3f
	.zero		1


	//   ....[46]....
        /*032c*/ 	.word	0x00004d00
        /*0330*/ 	.word	0x00000003
        /*0334*/ 	.word	0x00000000
        /*0338*/ 	.short	0x010a
        /*033a*/ 	.byte	0x3f
	.zero		1


	//----- nvinfo : EIATTR_NUM_MBARRIERS
	.align		4
.L_26:
        /*033c*/ 	.byte	0x03, 0x38
        /*033e*/ 	.short	0x001c


	//----- nvinfo : EIATTR_EXIT_INSTR_OFFSETS
	.align		4
        /*0340*/ 	.byte	0x04, 0x1c
        /*0342*/ 	.short	(.L_28 - .L_27)


	//   ....[0]....
.L_27:
        /*0344*/ 	.word	0x00000820


	//   ....[1]....
        /*0348*/ 	.word	0x00001310


	//   ....[2]....
        /*034c*/ 	.word	0x00002e10


	//   ....[3]....
        /*0350*/ 	.word	0x00002e40


	//   ....[4]....
        /*0354*/ 	.word	0x000039b0


	//   ....[5]....
        /*0358*/ 	.word	0x000039e0


	//   ....[6]....
        /*035c*/ 	.word	0x00003a00


	//   ....[7]....
        /*0360*/ 	.word	0x00004320


	//   ....[8]....
        /*0364*/ 	.word	0x00004d30


	//----- nvinfo : EIATTR_MAX_THREADS
	.align		4
.L_28:
        /*0368*/ 	.byte	0x04, 0x05
        /*036a*/ 	.short	(.L_30 - .L_29)
.L_29:
        /*036c*/ 	.word	0x00000100
        /*0370*/ 	.word	0x00000001
        /*0374*/ 	.word	0x00000001


	//----- nvinfo : EIATTR_CRS_STACK_SIZE
	.align		4
.L_30:
        /*0378*/ 	.byte	0x04, 0x1e
        /*037a*/ 	.short	(.L_32 - .L_31)
.L_31:
        /*037c*/ 	.word	0x00000000


	//----- nvinfo : EIATTR_CBANK_PARAM_SIZE
	.align		4
.L_32:
        /*0380*/ 	.byte	0x03, 0x19
        /*0382*/ 	.short	0x0470


	//----- nvinfo : EIATTR_PARAM_CBANK
	.align		4
        /*0384*/ 	.byte	0x04, 0x0a
        /*0386*/ 	.short	(.L_34 - .L_33)
	.align		4
.L_33:
        /*0388*/ 	.word	index@(.nv.constant0._ZN7cutlass13device_kernelINS_4conv6kernel13ConvUniversalINS1_16ConvProblemShapeILNS1_8OperatorE0ELi3EEENS1_10collective14CollectiveConvINS1_46MainloopSm90TmaGmmaWarpSpecializedImplicitGemmILS5_0ELi14ELi3EN4cute5tupleIJNSA_1CILi1EEESD_SD_EEENS1_36KernelImplicitTmaWarpSpecializedSm90ELi1EEENSB_IJNSC_ILi64EEESH_NSB_IJNSC_ILi32EEEEEEEEENS_10tfloat32_tESL_NSA_8TiledMMAINSA_8MMA_AtomIJNSA_4SM904GMMA29MMA_64x64x8_F32TF32TF32_SS_TNILNSP_7ScaleInE1ELSR_1EEEEEENSA_6LayoutISE_NSB_IJNSC_ILi0EEESV_SV_EEEEENSB_IJNSA_10UnderscoreESY_SY_EEEEENS7_6detail26Sm90ImplicitGemmTileTraitsINSA_20SM90_TMA_LOAD_IM2COLENSA_14ComposedLayoutINSA_7SwizzleILi3ELi4ELi3EEENSA_18smem_ptr_flag_bitsILi32EEENSU_INSB_IJNSB_IJNSC_ILi8EEES19_EEENSB_IJSI_SD_EEENSB_IJSD_NSC_ILi14EEEEEEEEENSB_IJNSB_IJSI_NSC_ILi256EEEEEENSB_IJSD_SV_EEENSB_IJSV_NSC_ILi2048EEEEEEEEEEEEEvEENS12_INSA_13SM90_TMA_LOADES1M_vEEEENS_8epilogue10collective6detail29Sm90TmaWarpSpecializedAdapterINS1S_15DefaultEpilogueISL_NSB_IJNSB_IJllllEEESD_SV_EEES1X_NS1R_6thread17LinearCombinationISL_Li1EffLNS1Y_9ScaleType4KindE0ELNS_15FloatRoundStyleE2ESL_EENS_4gemm15EpilogueDefaultEEEEEvvEEEEvNT_6ParamsE)
        /*038c*/ 	.short	0x0210
        /*038e*/ 	.short	0x0470


	//----- nvinfo : EIATTR_SW_WAR
	.align		4
.L_34:
        /*0390*/ 	.byte	0x04, 0x36
        /*0392*/ 	.short	(.L_36 - .L_35)
.L_35:
        /*0394*/ 	.word	0x00000008
.L_36:


//--------------------- .nv.callgraph             --------------------------
	.section	.nv.callgraph,"",@"SHT_CUDA_CALLGRAPH"
	.align	4
	.sectionentsize	8
	.align		4
        /*0000*/ 	.word	0x00000000
	.align		4
        /*0004*/ 	.word	0xffffffff
	.align		4
        /*0008*/ 	.word	0x00000000
	.align		4
        /*000c*/ 	.word	0xfffffffe
	.align		4
        /*0010*/ 	.word	0x00000000
	.align		4
        /*0014*/ 	.word	0xfffffffd
	.align		4
        /*0018*/ 	.word	0x00000000
	.align		4
        /*001c*/ 	.word	0xfffffffc


//--------------------- .nv.constant4             --------------------------
	.section	.nv.constant4,"a",@progbits
	.align	8
	.align		8
.nv.constant4:
        /*0000*/ 	.dword	_ZN39_INTERNAL_a7470838_4_k_cu_0aa53fff_27874cuda3std3__45__cpo5beginE
	.align		8
        /*0008*/ 	.dword	_ZN39_INTERNAL_a7470838_4_k_cu_0aa53fff_27874cuda3std3__45__cpo3endE
	.align		8
        /*0010*/ 	.dword	_ZN39_INTERNAL_a7470838_4_k_cu_0aa53fff_27874cuda3std3__45__cpo6cbeginE
	.align		8
        /*0018*/ 	.dword	_ZN39_INTERNAL_a7470838_4_k_cu_0aa53fff_27874cuda3std3__45__cpo4cendE
	.align		8
        /*0020*/ 	.dword	_ZN39_INTERNAL_a7470838_4_k_cu_0aa53fff_27874cuda3std3__441_GLOBAL__N__a7470838_4_k_cu_0aa53fff_27876ignoreE
	.align		8
        /*0028*/ 	.dword	_ZN39_INTERNAL_a7470838_4_k_cu_0aa53fff_27874cuda3std3__419piecewise_constructE
	.align		8
        /*0030*/ 	.dword	_ZN39_INTERNAL_a7470838_4_k_cu_0aa53fff_27874cuda3std3__48in_placeE
	.align		8
        /*0038*/ 	.dword	_ZN39_INTERNAL_a7470838_4_k_cu_0aa53fff_27874cuda3std6ranges3__45__cpo4swapE
	.align		8
        /*0040*/ 	.dword	_ZN39_INTERNAL_a7470838_4_k_cu_0aa53fff_27874cuda3std6ranges3__45__cpo9iter_moveE
	.align		8
        /*0048*/ 	.dword	_ZN39_INTERNAL_a7470838_4_k_cu_0aa53fff_27874cute7productE
	.align		8
        /*0050*/ 	.dword	_ZN39_INTERNAL_a7470838_4_k_cu_0aa53fff_27874cute1_E


//--------------------- .text._ZN7cutlass13device_kernelINS_4conv6kernel13ConvUniversalINS1_16ConvProblemShapeILNS1_8OperatorE0ELi3EEENS1_10collective14CollectiveConvINS1_46MainloopSm90TmaGmmaWarpSpecializedImplicitGemmILS5_0ELi14ELi3EN4cute5tupleIJNSA_1CILi1EEESD_SD_EEENS1_36KernelImplicitTmaWarpSpecializedSm90ELi1EEENSB_IJNSC_ILi64EEESH_NSB_IJNSC_ILi32EEEEEEEEENS_10tfloat32_tESL_NSA_8TiledMMAINSA_8MMA_AtomIJNSA_4SM904GMMA29MMA_64x64x8_F32TF32TF32_SS_TNILNSP_7ScaleInE1ELSR_1EEEEEENSA_6LayoutISE_NSB_IJNSC_ILi0EEESV_SV_EEEEENSB_IJNSA_10UnderscoreESY_SY_EEEEENS7_6detail26Sm90ImplicitGemmTileTraitsINSA_20SM90_TMA_LOAD_IM2COLENSA_14ComposedLayoutINSA_7SwizzleILi3ELi4ELi3EEENSA_18smem_ptr_flag_bitsILi32EEENSU_INSB_IJNSB_IJNSC_ILi8EEES19_EEENSB_IJSI_SD_EEENSB_IJSD_NSC_ILi14EEEEEEEEENSB_IJNSB_IJSI_NSC_ILi256EEEEEENSB_IJSD_SV_EEENSB_IJSV_NSC_ILi2048EEEEEEEEEEEEEvEENS12_INSA_13SM90_TMA_LOADES1M_vEEEENS_8epilogue10collective6detail29Sm90TmaWarpSpecializedAdapterINS1S_15DefaultEpilogueISL_NSB_IJNSB_IJllllEEESD_SV_EEES1X_NS1R_6thread17LinearCombinationISL_Li1EffLNS1Y_9ScaleType4KindE0ELNS_15FloatRoundStyleE2ESL_EENS_4gemm15EpilogueDefaultEEEEEvvEEEEvNT_6ParamsE --------------------------
	.section	.text._ZN7cutlass13device_kernelINS_4conv6kernel13ConvUniversalINS1_16ConvProblemShapeILNS1_8OperatorE0ELi3EEENS1_10collective14CollectiveConvINS1_46MainloopSm90TmaGmmaWarpSpecializedImplicitGemmILS5_0ELi14ELi3EN4cute5tupleIJNSA_1CILi1EEESD_SD_EEENS1_36KernelImplicitTmaWarpSpecializedSm90ELi1EEENSB_IJNSC_ILi64EEESH_NSB_IJNSC_ILi32EEEEEEEEENS_10tfloat32_tESL_NSA_8TiledMMAINSA_8MMA_AtomIJNSA_4SM904GMMA29MMA_64x64x8_F32TF32TF32_SS_TNILNSP_7ScaleInE1ELSR_1EEEEEENSA_6LayoutISE_NSB_IJNSC_ILi0EEESV_SV_EEEEENSB_IJNSA_10UnderscoreESY_SY_EEEEENS7_6detail26Sm90ImplicitGemmTileTraitsINSA_20SM90_TMA_LOAD_IM2COLENSA_14ComposedLayoutINSA_7SwizzleILi3ELi4ELi3EEENSA_18smem_ptr_flag_bitsILi32EEENSU_INSB_IJNSB_IJNSC_ILi8EEES19_EEENSB_IJSI_SD_EEENSB_IJSD_NSC_ILi14EEEEEEEEENSB_IJNSB_IJSI_NSC_ILi256EEEEEENSB_IJSD_SV_EEENSB_IJSV_NSC_ILi2048EEEEEEEEEEEEEvEENS12_INSA_13SM90_TMA_LOADES1M_vEEEENS_8epilogue10collective6detail29Sm90TmaWarpSpecializedAdapterINS1S_15DefaultEpilogueISL_NSB_IJNSB_IJllllEEESD_SV_EEES1X_NS1R_6thread17LinearCombinationISL_Li1EffLNS1Y_9ScaleType4KindE0ELNS_15FloatRoundStyleE2ESL_EENS_4gemm15EpilogueDefaultEEEEEvvEEEEvNT_6ParamsE,"ax",@progbits
	.align	128
.text._ZN7cutlass13device_kernelINS_4conv6kernel13ConvUniversalINS1_16ConvProblemShapeILNS1_8OperatorE0ELi3EEENS1_10collective14CollectiveConvINS1_46MainloopSm90TmaGmmaWarpSpecializedImplicitGemmILS5_0ELi14ELi3EN4cute5tupleIJNSA_1CILi1EEESD_SD_EEENS1_36KernelImplicitTmaWarpSpecializedSm90ELi1EEENSB_IJNSC_ILi64EEESH_NSB_IJNSC_ILi32EEEEEEEEENS_10tfloat32_tESL_NSA_8TiledMMAINSA_8MMA_AtomIJNSA_4SM904GMMA29MMA_64x64x8_F32TF32TF32_SS_TNILNSP_7ScaleInE1ELSR_1EEEEEENSA_6LayoutISE_NSB_IJNSC_ILi0EEESV_SV_EEEEENSB_IJNSA_10UnderscoreESY_SY_EEEEENS7_6detail26Sm90ImplicitGemmTileTraitsINSA_20SM90_TMA_LOAD_IM2COLENSA_14ComposedLayoutINSA_7SwizzleILi3ELi4ELi3EEENSA_18smem_ptr_flag_bitsILi32EEENSU_INSB_IJNSB_IJNSC_ILi8EEES19_EEENSB_IJSI_SD_EEENSB_IJSD_NSC_ILi14EEEEEEEEENSB_IJNSB_IJSI_NSC_ILi256EEEEEENSB_IJSD_SV_EEENSB_IJSV_NSC_ILi2048EEEEEEEEEEEEEvEENS12_INSA_13SM90_TMA_LOADES1M_vEEEENS_8epilogue10collective6detail29Sm90TmaWarpSpecializedAdapterINS1S_15DefaultEpilogueISL_NSB_IJNSB_IJllllEEESD_SV_EEES1X_NS1R_6thread17LinearCombinationISL_Li1EffLNS1Y_9ScaleType4KindE0ELNS_15FloatRoundStyleE2ESL_EENS_4gemm15EpilogueDefaultEEEEEvvEEEEvNT_6ParamsE:
        .type           _ZN7cutlass13device_kernelINS_4conv6kernel13ConvUniversalINS1_16ConvProblemShapeILNS1_8OperatorE0ELi3EEENS1_10collective14CollectiveConvINS1_46MainloopSm90TmaGmmaWarpSpecializedImplicitGemmILS5_0ELi14ELi3EN4cute5tupleIJNSA_1CILi1EEESD_SD_EEENS1_36KernelImplicitTmaWarpSpecializedSm90ELi1EEENSB_IJNSC_ILi64EEESH_NSB_IJNSC_ILi32EEEEEEEEENS_10tfloat32_tESL_NSA_8TiledMMAINSA_8MMA_AtomIJNSA_4SM904GMMA29MMA_64x64x8_F32TF32TF32_SS_TNILNSP_7ScaleInE1ELSR_1EEEEEENSA_6LayoutISE_NSB_IJNSC_ILi0EEESV_SV_EEEEENSB_IJNSA_10UnderscoreESY_SY_EEEEENS7_6detail26Sm90ImplicitGemmTileTraitsINSA_20SM90_TMA_LOAD_IM2COLENSA_14ComposedLayoutINSA_7SwizzleILi3ELi4ELi3EEENSA_18smem_ptr_flag_bitsILi32EEENSU_INSB_IJNSB_IJNSC_ILi8EEES19_EEENSB_IJSI_SD_EEENSB_IJSD_NSC_ILi14EEEEEEEEENSB_IJNSB_IJSI_NSC_ILi256EEEEEENSB_IJSD_SV_EEENSB_IJSV_NSC_ILi2048EEEEEEEEEEEEEvEENS12_INSA_13SM90_TMA_LOADES1M_vEEEENS_8epilogue10collective6detail29Sm90TmaWarpSpecializedAdapterINS1S_15DefaultEpilogueISL_NSB_IJNSB_IJllllEEESD_SV_EEES1X_NS1R_6thread17LinearCombinationISL_Li1EffLNS1Y_9ScaleType4KindE0ELNS_15FloatRoundStyleE2ESL_EENS_4gemm15EpilogueDefaultEEEEEvvEEEEvNT_6ParamsE,@function
        .size           _ZN7cutlass13device_kernelINS_4conv6kernel13ConvUniversalINS1_16ConvProblemShapeILNS1_8OperatorE0ELi3EEENS1_10collective14CollectiveConvINS1_46MainloopSm90TmaGmmaWarpSpecializedImplicitGemmILS5_0ELi14ELi3EN4cute5tupleIJNSA_1CILi1EEESD_SD_EEENS1_36KernelImplicitTmaWarpSpecializedSm90ELi1EEENSB_IJNSC_ILi64EEESH_NSB_IJNSC_ILi32EEEEEEEEENS_10tfloat32_tESL_NSA_8TiledMMAINSA_8MMA_AtomIJNSA_4SM904GMMA29MMA_64x64x8_F32TF32TF32_SS_TNILNSP_7ScaleInE1ELSR_1EEEEEENSA_6LayoutISE_NSB_IJNSC_ILi0EEESV_SV_EEEEENSB_IJNSA_10UnderscoreESY_SY_EEEEENS7_6detail26Sm90ImplicitGemmTileTraitsINSA_20SM90_TMA_LOAD_IM2COLENSA_14ComposedLayoutINSA_7SwizzleILi3ELi4ELi3EEENSA_18smem_ptr_flag_bitsILi32EEENSU_INSB_IJNSB_IJNSC_ILi8EEES19_EEENSB_IJSI_SD_EEENSB_IJSD_NSC_ILi14EEEEEEEEENSB_IJNSB_IJSI_NSC_ILi256EEEEEENSB_IJSD_SV_EEENSB_IJSV_NSC_ILi2048EEEEEEEEEEEEEvEENS12_INSA_13SM90_TMA_LOADES1M_vEEEENS_8epilogue10collective6detail29Sm90TmaWarpSpecializedAdapterINS1S_15DefaultEpilogueISL_NSB_IJNSB_IJllllEEESD_SV_EEES1X_NS1R_6thread17LinearCombinationISL_Li1EffLNS1Y_9ScaleType4KindE0ELNS_15FloatRoundStyleE2ESL_EENS_4gemm15EpilogueDefaultEEEEEvvEEEEvNT_6ParamsE,(.L_x_106 - _ZN7cutlass13device_kernelINS_4conv6kernel13ConvUniversalINS1_16ConvProblemShapeILNS1_8OperatorE0ELi3EEENS1_10collective14CollectiveConvINS1_46MainloopSm90TmaGmmaWarpSpecializedImplicitGemmILS5_0ELi14ELi3EN4cute5tupleIJNSA_1CILi1EEESD_SD_EEENS1_36KernelImplicitTmaWarpSpecializedSm90ELi1EEENSB_IJNSC_ILi64EEESH_NSB_IJNSC_ILi32EEEEEEEEENS_10tfloat32_tESL_NSA_8TiledMMAINSA_8MMA_AtomIJNSA_4SM904GMMA29MMA_64x64x8_F32TF32TF32_SS_TNILNSP_7ScaleInE1ELSR_1EEEEEENSA_6LayoutISE_NSB_IJNSC_ILi0EEESV_SV_EEEEENSB_IJNSA_10UnderscoreESY_SY_EEEEENS7_6detail26Sm90ImplicitGemmTileTraitsINSA_20SM90_TMA_LOAD_IM2COLENSA_14ComposedLayoutINSA_7SwizzleILi3ELi4ELi3EEENSA_18smem_ptr_flag_bitsILi32EEENSU_INSB_IJNSB_IJNSC_ILi8EEES19_EEENSB_IJSI_SD_EEENSB_IJSD_NSC_ILi14EEEEEEEEENSB_IJNSB_IJSI_NSC_ILi256EEEEEENSB_IJSD_SV_EEENSB_IJSV_NSC_ILi2048EEEEEEEEEEEEEvEENS12_INSA_13SM90_TMA_LOADES1M_vEEEENS_8epilogue10collective6detail29Sm90TmaWarpSpecializedAdapterINS1S_15DefaultEpilogueISL_NSB_IJNSB_IJllllEEESD_SV_EEES1X_NS1R_6thread17LinearCombinationISL_Li1EffLNS1Y_9ScaleType4KindE0ELNS_15FloatRoundStyleE2ESL_EENS_4gemm15EpilogueDefaultEEEEEvvEEEEvNT_6ParamsE)
        .other          _ZN7cutlass13device_kernelINS_4conv6kernel13ConvUniversalINS1_16ConvProblemShapeILNS1_8OperatorE0ELi3EEENS1_10collective14CollectiveConvINS1_46MainloopSm90TmaGmmaWarpSpecializedImplicitGemmILS5_0ELi14ELi3EN4cute5tupleIJNSA_1CILi1EEESD_SD_EEENS1_36KernelImplicitTmaWarpSpecializedSm90ELi1EEENSB_IJNSC_ILi64EEESH_NSB_IJNSC_ILi32EEEEEEEEENS_10tfloat32_tESL_NSA_8TiledMMAINSA_8MMA_AtomIJNSA_4SM904GMMA29MMA_64x64x8_F32TF32TF32_SS_TNILNSP_7ScaleInE1ELSR_1EEEEEENSA_6LayoutISE_NSB_IJNSC_ILi0EEESV_SV_EEEEENSB_IJNSA_10UnderscoreESY_SY_EEEEENS7_6detail26Sm90ImplicitGemmTileTraitsINSA_20SM90_TMA_LOAD_IM2COLENSA_14ComposedLayoutINSA_7SwizzleILi3ELi4ELi3EEENSA_18smem_ptr_flag_bitsILi32EEENSU_INSB_IJNSB_IJNSC_ILi8EEES19_EEENSB_IJSI_SD_EEENSB_IJSD_NSC_ILi14EEEEEEEEENSB_IJNSB_IJSI_NSC_ILi256EEEEEENSB_IJSD_SV_EEENSB_IJSV_NSC_ILi2048EEEEEEEEEEEEEvEENS12_INSA_13SM90_TMA_LOADES1M_vEEEENS_8epilogue10collective6detail29Sm90TmaWarpSpecializedAdapterINS1S_15DefaultEpilogueISL_NSB_IJNSB_IJllllEEESD_SV_EEES1X_NS1R_6thread17LinearCombinationISL_Li1EffLNS1Y_9ScaleType4KindE0ELNS_15FloatRoundStyleE2ESL_EENS_4gemm15EpilogueDefaultEEEEEvvEEEEvNT_6ParamsE,@"STO_CUDA_ENTRY STV_DEFAULT"
_ZN7cutlass13device_kernelINS_4conv6kernel13ConvUniversalINS1_16ConvProblemShapeILNS1_8OperatorE0ELi3EEENS1_10collective14CollectiveConvINS1_46MainloopSm90TmaGmmaWarpSpecializedImplicitGemmILS5_0ELi14ELi3EN4cute5tupleIJNSA_1CILi1EEESD_SD_EEENS1_36KernelImplicitTmaWarpSpecializedSm90ELi1EEENSB_IJNSC_ILi64EEESH_NSB_IJNSC_ILi32EEEEEEEEENS_10tfloat32_tESL_NSA_8TiledMMAINSA_8MMA_AtomIJNSA_4SM904GMMA29MMA_64x64x8_F32TF32TF32_SS_TNILNSP_7ScaleInE1ELSR_1EEEEEENSA_6LayoutISE_NSB_IJNSC_ILi0EEESV_SV_EEEEENSB_IJNSA_10UnderscoreESY_SY_EEEEENS7_6detail26Sm90ImplicitGemmTileTraitsINSA_20SM90_TMA_LOAD_IM2COLENSA_14ComposedLayoutINSA_7SwizzleILi3ELi4ELi3EEENSA_18smem_ptr_flag_bitsILi32EEENSU_INSB_IJNSB_IJNSC_ILi8EEES19_EEENSB_IJSI_SD_EEENSB_IJSD_NSC_ILi14EEEEEEEEENSB_IJNSB_IJSI_NSC_ILi256EEEEEENSB_IJSD_SV_EEENSB_IJSV_NSC_ILi2048EEEEEEEEEEEEEvEENS12_INSA_13SM90_TMA_LOADES1M_vEEEENS_8epilogue10collective6detail29Sm90TmaWarpSpecializedAdapterINS1S_15DefaultEpilogueISL_NSB_IJNSB_IJllllEEESD_SV_EEES1X_NS1R_6thread17LinearCombinationISL_Li1EffLNS1Y_9ScaleType4KindE0ELNS_15FloatRoundStyleE2ESL_EENS_4gemm15EpilogueDefaultEEEEEvvEEEEvNT_6ParamsE:
[----:B------:R-:W-:Y:S01]  /*0000*/  LDC R1, c[0x0][0x28] ;  /* 0x00000a00ff017b82 */ /* 0x000fe20000000800 */
[----:B------:R-:W0:Y:S01]  /*0010*/  S2R R8, SR_TID.X ;  /* 0x0000000000087919 */ /* 0x000e220000002100 */
[----:B------:R-:W-:Y:S01]  /*0020*/  ELECT P0, URZ, PT ;  /* 0x00000000003f782f */ /* 0x000fe20003800000 */
[----:B------:R-:W-:Y:S01]  /*0030*/  BSSY B0, `(.L_x_0) ;  /* 0x000000f000007945 */ /* 0x000fe20003800000 */
[--C-:B0-----:R-:W-:Y:S02]  /*0040*/  SHF.R.U32.HI R0, RZ, 0x5, R8.reuse ;  /* 0x00000005ff007819 */ /* 0x101fe40000011608 */
[----:B------:R-:W-:-:S03]  /*0050*/  SHF.R.U32.HI R3, RZ, 0x7, R8 ;  /* 0x00000007ff037819 */ /* 0x000fc60000011608 */
[----:B------:R-:W0:Y:S04]  /*0060*/  SHFL.IDX PT, R2, R0, RZ, 0x1f ;  /* 0x00001fff00027589 */ /* 0x000e2800000e0000 */
[----:B------:R1:W2:Y:S01]  /*0070*/  SHFL.IDX PT, R7, R3, RZ, 0x1f ;  /* 0x00001fff03077589 */ /* 0x0002a200000e0000 */
[----:B0-----:R-:W-:-:S13]  /*0080*/  ISETP.NE.OR P0, PT, R2, RZ, !P0 ;  /* 0x000000ff0200720c */ /* 0x001fda0004705670 */
[----:B-12---:R-:W-:Y:S05]  /*0090*/  @P0 BRA `(.L_x_1) ;  /* 0x0000000000200947 */ /* 0x006fea0003800000 */
[----:B------:R-:W-:Y:S02]  /*00a0*/  ULDC.64 UR4, c[0x0][0x198] ;  /* 0x0000660000047ab9 */ /* 0x000fe40000000a00 */
[----:B------:R-:W-:Y:S02]  /*00b0*/  UIADD3 UR6, UP0, UR4, 0xf0, URZ ;  /* 0x000000f004067890 */ /* 0x000fe4000ff1e03f */
[----:B------:R-:W-:Y:S02]  /*00c0*/  UIADD3 UR4, UP1, UR4, 0x270, URZ ;  /* 0x0000027004047890 */ /* 0x000fe4000ff3e03f */
[----:B------:R-:W-:Y:S02]  /*00d0*/  UIADD3.X UR7, URZ, UR5, URZ, UP0, !UPT ;  /* 0x000000053f077290 */ /* 0x000fe400087fe43f */
[----:B------:R-:W-:-:S07]  /*00e0*/  UIADD3.X UR5, URZ, UR5, URZ, UP1, !UPT ;  /* 0x000000053f057290 */ /* 0x000fce0008ffe43f */
[----:B------:R0:W-:Y:S02]  /*00f0*/  UTMACCTL.PF [UR6] ;  /* 0x00000000060079b9 */ /* 0x0001e40008040000 */
[----:B------:R0:W-:Y:S02]  /*0100*/  UTMACCTL.PF [UR4] ;  /* 0x00000000040079b9 */ /* 0x0001e40008040000 */
[----:B0-----:R-:W-:Y:S01]  /*0110*/  NOP ;  /* 0x0000000000007918 */ /* 0x001fe20000000000 */
.L_x_1:
[----:B------:R-:W-:Y:S05]  /*0120*/  BSYNC B0 ;  /* 0x0000000000007941 */ /* 0x000fea0003800000 */
.L_x_0:
[----:B------:R-:W0:Y:S01]  /*0130*/  SHFL.IDX PT, R0, R0, RZ, 0x1f ;  /* 0x00001fff00007589 */ /* 0x000e2200000e0000 */
[----:B------:R-:W-:-:S04]  /*0140*/  SHF.R.S32.HI R3, RZ, 0x1f, R2 ;  /* 0x0000001fff037819 */ /* 0x000fc80000011402 */
[----:B------:R-:W-:Y:S02]  /*0150*/  LEA.HI R3, R3, R2, RZ, 0x2 ;  /* 0x0000000203037211 */ /* 0x000fe400078f10ff */
[----:B0-----:R-:W-:-:S13]  /*0160*/  ISETP.NE.AND P0, PT, R0, RZ, PT ;  /* 0x000000ff0000720c */ /* 0x001fda0003f05270 */
[----:B------:R-:W-:Y:S05]  /*0170*/  @P0 BRA `(.L_x_2) ;  /* 0x0000000000b40947 */ /* 0x000fea0003800000 */
[----:B------:R-:W-:Y:S01]  /*0180*/  ELECT P0, URZ, PT ;  /* 0x00000000003f782f */ /* 0x000fe20003800000 */
[----:B------:R-:W-:-:S12]  /*0190*/  BSSY B0, `(.L_x_2) ;  /* 0x000002b000007945 */ /* 0x000fd80003800000 */
[----:B------:R-:W-:Y:S05]  /*01a0*/  @!P0 BRA `(.L_x_3) ;  /* 0x0000000000a48947 */ /* 0x000fea0003800000 */
[----:B------:R-:W0:Y:S01]  /*01b0*/  S2UR UR8, SR_CgaCtaId ;  /* 0x00000000000879c3 */ /* 0x000e220000008800 */
[----:B------:R-:W-:Y:S01]  /*01c0*/  UMOV UR4, 0x400 ;  /* 0x0000040000047882 */ /* 0x000fe20000000000 */
[----:B------:R-:W-:Y:S01]  /*01d0*/  UMOV UR5, 0x1 ;  /* 0x0000000100057882 */ /* 0x000fe20000000000 */
[----:B------:R-:W-:Y:S02]  /*01e0*/  UMOV UR6, 0x80 ;  /* 0x0000008000067882 */ /* 0x000fe40000000000 */
[----:B------:R-:W-:-:S04]  /*01f0*/  UIADD3 UR6, -UR6, 0x100000, URZ ;  /* 0x0010000006067890 */ /* 0x000fc8000fffe13f */
[----:B------:R-:W-:Y:S02]  /*0200*/  USHF.L.U32 UR7, UR6, 0xb, URZ ;  /* 0x0000000b06077899 */ /* 0x000fe4000800063f */
[----:B------:R-:W-:Y:S02]  /*0210*/  USHF.L.U32 UR6, UR6, 0x1, URZ ;  /* 0x0000000106067899 */ /* 0x000fe4000800063f */
[----:B0-----:R-:W-:Y:S02]  /*0220*/  ULEA UR8, UR8, UR4, 0x18 ;  /* 0x0000000408087291 */ /* 0x001fe4000f8ec03f */
[----:B------:R-:W-:-:S04]  /*0230*/  UIADD3 UR4, -UR5, 0x100000, URZ ;  /* 0x0010000005047890 */ /* 0x000fc8000fffe13f */
[----:B------:R-:W-:Y:S02]  /*0240*/  USHF.L.U32 UR5, UR4, 0xb, URZ ;  /* 0x0000000b04057899 */ /* 0x000fe4000800063f */
[----:B------:R-:W-:Y:S01]  /*0250*/  USHF.L.U32 UR4, UR4, 0x1, URZ ;  /* 0x0000000104047899 */ /* 0x000fe2000800063f */
[----:B------:R-:W0:Y:S11]  /*0260*/  FENCE.VIEW.ASYNC.S ;  /* 0x00000000000073c6 */ /* 0x000e360000000000 */
[----:B0-----:R0:W1:Y:S01]  /*0270*/  SYNCS.EXCH.64 URZ, [UR8+0x38000], UR4 ;  /* 0x03800004083f75b2 */ /* 0x0010620008000100 */
[----:B------:R0:W2:Y:S01]  /*0280*/  SYNCS.EXCH.64 URZ, [UR8+0x38070], UR6 ;  /* 0x03807006083f75b2 */ /* 0x0000a20008000100 */
[----:B------:R0:W3:Y:S01]  /*0290*/  SYNCS.EXCH.64 URZ, [UR8+0x38008], UR4 ;  /* 0x03800804083f75b2 */ /* 0x0000e20008000100 */
[----:B------:R0:W4:Y:S01]  /*02a0*/  SYNCS.EXCH.64 URZ, [UR8+0x38078], UR6 ;  /* 0x03807806083f75b2 */ /* 0x0001220008000100 */
[----:B------:R0:W0:Y:S01]  /*02b0*/  SYNCS.EXCH.64 URZ, [UR8+0x38010], UR4 ;  /* 0x03801004083f75b2 */ /* 0x0000220008000100 */
        /* <DEDUP_REMOVED lines=23> */
[----:B-1234-:R-:W-:Y:S01]  /*0430*/  NOP ;  /* 0x0000000000007918 */ /* 0x01efe20000000000 */
.L_x_3:
[----:B0-----:R-:W-:Y:S05]  /*0440*/  BSYNC B0 ;  /* 0x0000000000007941 */ /* 0x001fea0003800000 */
.L_x_2:
[----:B------:R-:W-:Y:S01]  /*0450*/  ULDC.64 UR4, c[0x0][0x618] ;  /* 0x0001860000047ab9 */ /* 0x000fe20000000a00 */
[----:B------:R-:W-:Y:S01]  /*0460*/  LOP3.LUT R3, R3, 0xfffffffc, RZ, 0xc0, !PT ;  /* 0xfffffffc03037812 */ /* 0x000fe200078ec0ff */
[----:B------:R-:W-:Y:S01]  /*0470*/  NOP ;  /* 0x0000000000007918 */ /* 0x000fe20000000000 */
[----:B------:R-:W-:Y:S01]  /*0480*/  ISETP.NE.U32.AND P0, PT, RZ, UR4, PT ;  /* 0x00000004ff007c0c */ /* 0x000fe2000bf05070 */
[----:B------:R-:W-:Y:S01]  /*0490*/  NOP ;  /* 0x0000000000007918 */ /* 0x000fe20000000000 */
[----:B------:R-:W-:Y:S01]  /*04a0*/  BAR.SYNC.DEFER_BLOCKING 0x0 ;  /* 0x0000000000007b1d */ /* 0x000fe20000010000 */
[----:B------:R-:W-:Y:S01]  /*04b0*/  IMAD.IADD R6, R2, 0x1, -R3 ;  /* 0x0000000102067824 */ /* 0x000fe200078e0a03 */
[----:B------:R-:W-:Y:S02]  /*04c0*/  ISETP.NE.AND.EX P0, PT, RZ, UR5, PT, P0 ;  /* 0x00000005ff007c0c */ /* 0x000fe4000bf05300 */
[C---:B------:R-:W-:Y:S02]  /*04d0*/  ISETP.NE.AND P2, PT, R7.reuse, 0x1, PT ;  /* 0x000000010700780c */ /* 0x040fe40003f45270 */
[----:B------:R-:W-:Y:S01]  /*04e0*/  LOP3.LUT P1, RZ, R7, R6, RZ, 0xfc, !PT ;  /* 0x0000000607ff7212 */ /* 0x000fe2000782fcff */
[----:B------:R-:W-:-:S03]  /*04f0*/  ULDC.64 UR12, c[0x0][0x208] ;  /* 0x00008200000c7ab9 */ /* 0x000fc60000000a00 */
[----:B------:R-:W-:-:S04]  /*0500*/  SEL R3, RZ, 0x1, P1 ;  /* 0x00000001ff037807 */ /* 0x000fc80000800000 */
[----:B------:R-:W-:Y:S01]  /*0510*/  SEL R3, R3, 0x2, P2 ;  /* 0x0000000203037807 */ /* 0x000fe20001000000 */
[----:B------:R-:W-:Y:S06]  /*0520*/  @!P0 BRA `(.L_x_4) ;  /* 0x00000000001c8947 */ /* 0x000fec0003800000 */
[----:B------:R-:W0:Y:S02]  /*0530*/  LDC.64 R4, c[0x0][0x618] ;  /* 0x00018600ff047b82 */ /* 0x000e240000000a00 */
[----:B0-----:R-:W2:Y:S02]  /*0540*/  LDG.E.64 R4, desc[UR12][R4.64] ;  /* 0x0000000c04047981 */ /* 0x001ea4000c1e1b00 */
[----:B--2---:R-:W-:-:S04]  /*0550*/  ISETP.NE.U32.AND P0, PT, R4, RZ, PT ;  /* 0x000000ff0400720c */ /* 0x004fc80003f05070 */
[----:B------:R-:W-:-:S13]  /*0560*/  ISETP.NE.AND.EX P0, PT, R5, RZ, PT, P0 ;  /* 0x000000ff0500720c */ /* 0x000fda0003f05300 */
[----:B------:R-:W-:Y:S05]  /*0570*/  @!P0 BRA `(.L_x_4) ;  /* 0x0000000000088947 */ /* 0x000fea0003800000 */
[----:B------:R2:W5:Y:S01]  /*0580*/  LD.E R0, desc[UR12][R4.64] ;  /* 0x0000000c04007980 */ /* 0x000562000c101900 */
[----:B------:R-:W-:Y:S05]  /*0590*/  BRA `(.L_x_5) ;  /* 0x0000000000207947 */ /* 0x000fea0003800000 */
.L_x_4:
[----:B------:R-:W-:Y:S02]  /*05a0*/  ULDC.64 UR4, c[0x0][0x608] ;  /* 0x0001820000047ab9 */ /* 0x000fe40000000a00 */
[----:B------:R-:W-:-:S04]  /*05b0*/  ISETP.NE.U32.AND P0, PT, RZ, UR4, PT ;  /* 0x00000004ff007c0c */ /* 0x000fc8000bf05070 */
[----:B------:R-:W-:-:S13]  /*05c0*/  ISETP.NE.AND.EX P0, PT, RZ, UR5, PT, P0 ;  /* 0x00000005ff007c0c */ /* 0x000fda000bf05300 */
[----:B------:R-:W-:Y:S05]  /*05d0*/  @!P0 BRA `(.L_x_6) ;  /* 0x00000000000c8947 */ /* 0x000fea0003800000 */
[----:B------:R-:W0:Y:S02]  /*05e0*/  LDC.64 R4, c[0x0][0x608] ;  /* 0x00018200ff047b82 */ /* 0x000e240000000a00 */
[----:B0-----:R0:W5:Y:S01]  /*05f0*/  LDG.E R0, desc[UR12][R4.64] ;  /* 0x0000000c04007981 */ /* 0x001162000c1e1900 */
[----:B------:R-:W-:Y:S05]  /*0600*/  BRA `(.L_x_5) ;  /* 0x0000000000047947 */ /* 0x000fea0003800000 */
.L_x_6:
[----:B------:R-:W1:Y:S02]  /*0610*/  LDC R0, c[0x0][0x600] ;  /* 0x00018000ff007b82 */ /* 0x000e640000000800 */
.L_x_5:
[----:B------:R-:W-:Y:S02]  /*0620*/  ULDC.64 UR4, c[0x0][0x620] ;  /* 0x0001880000047ab9 */ /* 0x000fe40000000a00 */
[----:B------:R-:W-:-:S04]  /*0630*/  ISETP.NE.U32.AND P0, PT, RZ, UR4, PT ;  /* 0x00000004ff007c0c */ /* 0x000fc8000bf05070 */
[----:B------:R-:W-:-:S13]  /*0640*/  ISETP.NE.AND.EX P0, PT, RZ, UR5, PT, P0 ;  /* 0x00000005ff007c0c */ /* 0x000fda000bf05300 */
[----:B------:R-:W-:Y:S05]  /*0650*/  @!P0 BRA `(.L_x_7) ;  /* 0x00000000001c8947 */ /* 0x000fea0003800000 */
[----:B0-2---:R-:W0:Y:S02]  /*0660*/  LDC.64 R4, c[0x0][0x620] ;  /* 0x00018800ff047b82 */ /* 0x005e240000000a00 */
[----:B0-----:R-:W2:Y:S02]  /*0670*/  LDG.E.64 R4, desc[UR12][R4.64] ;  /* 0x0000000c04047981 */ /* 0x001ea4000c1e1b00 */
[----:B--2---:R-:W-:-:S04]  /*0680*/  ISETP.NE.U32.AND P0, PT, R4, RZ, PT ;  /* 0x000000ff0400720c */ /* 0x004fc80003f05070 */
[----:B------:R-:W-:-:S13]  /*0690*/  ISETP.NE.AND.EX P0, PT, R5, RZ, PT, P0 ;  /* 0x000000ff0500720c */ /* 0x000fda0003f05300 */
[----:B------:R-:W-:Y:S05]  /*06a0*/  @!P0 BRA `(.L_x_7) ;  /* 0x0000000000088947 */ /* 0x000fea0003800000 */
[----:B------:R0:W5:Y:S01]  /*06b0*/  LD.E R2, desc[UR12][R4.64] ;  /* 0x0000000c04027980 */ /* 0x000162000c101900 */
[----:B------:R-:W-:Y:S05]  /*06c0*/  BRA `(.L_x_8) ;  /* 0x0000000000207947 */ /* 0x000fea0003800000 */
.L_x_7:
[----:B------:R-:W-:Y:S02]  /*06d0*/  ULDC.64 UR4, c[0x0][0x610] ;  /* 0x0001840000047ab9 */ /* 0x000fe40000000a00 */
[----:B------:R-:W-:-:S04]  /*06e0*/  ISETP.NE.U32.AND P0, PT, RZ, UR4, PT ;  /* 0x00000004ff007c0c */ /* 0x000fc8000bf05070 */
[----:B------:R-:W-:-:S13]  /*06f0*/  ISETP.NE.AND.EX P0, PT, RZ, UR5, PT, P0 ;  /* 0x00000005ff007c0c */ /* 0x000fda000bf05300 */
[----:B------:R-:W-:Y:S05]  /*0700*/  @!P0 BRA `(.L_x_9) ;  /* 0x00000000000c8947 */ /* 0x000fea0003800000 */
[----:B0-2---:R-:W0:Y:S02]  /*0710*/  LDC.64 R4, c[0x0][0x610] ;  /* 0x00018400ff047b82 */ /* 0x005e240000000a00 */
[----:B0-----:R4:W5:Y:S01]  /*0720*/  LDG.E R2, desc[UR12][R4.64] ;  /* 0x0000000c04027981 */ /* 0x001962000c1e1900 */
[----:B------:R-:W-:Y:S05]  /*0730*/  BRA `(.L_x_8) ;  /* 0x0000000000047947 */ /* 0x000fea0003800000 */
.L_x_9:
[----:B------:R-:W3:Y:S02]  /*0740*/  LDC R2, c[0x0][0x604] ;  /* 0x00018100ff027b82 */ /* 0x000ee40000000800 */
.L_x_8:
[----:B0-2-4-:R-:W0:Y:S01]  /*0750*/  LDC R4, c[0x0][0x3e8] ;  /* 0x0000fa00ff047b82 */ /* 0x015e220000000800 */
[----:B------:R-:W-:Y:S01]  /*0760*/  ULDC UR4, c[0x0][0x3dc] ;  /* 0x0000f70000047ab9 */ /* 0x000fe20000000800 */
[----:B------:R-:W-:Y:S01]  /*0770*/  ISETP.NE.AND P0, PT, R7, RZ, PT ;  /* 0x000000ff0700720c */ /* 0x000fe20003f05270 */
[----:B------:R-:W-:Y:S01]  /*0780*/  UIADD3 UR4, UR4, 0x1f, URZ ;  /* 0x0000001f04047890 */ /* 0x000fe2000fffe03f */
[----:B------:R-:W-:-:S03]  /*0790*/  ULDC.64 UR6, c[0x0][0x3e0] ;  /* 0x0000f80000067ab9 */ /* 0x000fc60000000a00 */
[----:B------:R-:W-:Y:S02]  /*07a0*/  USHF.R.S32.HI UR5, URZ, 0x1f, UR4 ;  /* 0x0000001f3f057899 */ /* 0x000fe40008011404 */
[----:B------:R-:W-:Y:S02]  /*07b0*/  UIMAD UR6, UR7, UR6, URZ ;  /* 0x00000006070672a4 */ /* 0x000fe4000f8e023f */
[----:B------:R-:W-:-:S04]  /*07c0*/  ULEA.HI UR5, UR5, UR4, URZ, 0x5 ;  /* 0x0000000405057291 */ /* 0x000fc8000f8f283f */
[----:B------:R-:W-:Y:S01]  /*07d0*/  USHF.R.S32.HI UR15, URZ, 0x5, UR5 ;  /* 0x000000053f0f7899 */ /* 0x000fe20008011405 */
[----:B0-----:R-:W-:-:S05]  /*07e0*/  IMAD R4, R4, UR6, RZ ;  /* 0x0000000604047c24 */ /* 0x001fca000f8e02ff */
[----:B------:R-:W-:Y:S01]  /*07f0*/  IMAD R4, R4, UR15, RZ ;  /* 0x0000000f04047c24 */ /* 0x000fe2000f8e02ff */
[----:B------:R-:W-:Y:S06]  /*0800*/  @!P0 BRA `(.L_x_10) ;  /* 0x0000003000788947 */ /* 0x000fec0003800000 */
[----:B------:R-:W-:-:S13]  /*0810*/  ISETP.NE.AND P0, PT, R7, 0x1, PT ;  /* 0x000000010700780c */ /* 0x000fda0003f05270 */
[----:B------:R-:W-:Y:S05]  /*0820*/  @P0 EXIT ;  /* 0x000000000000094d */ /* 0x000fea0003800000 */
[----:B------:R-:W-:Y:S01]  /*0830*/  ISETP.GE.AND P0, PT, R4, 0x1, PT ;  /* 0x000000010400780c */ /* 0x000fe20003f06270 */
[----:B------:R-:W-:Y:S01]  /*0840*/  UMOV UR4, URZ ;  /* 0x0000003f00047c82 */ /* 0x000fe20008000000 */
[----:B------:R-:W-:Y:S02]  /*0850*/  CS2R R54, SRZ ;  /* 0x0000000000367805 */ /* 0x000fe4000001ff00 */
[----:B------:R-:W-:Y:S02]  /*0860*/  CS2R R24, SRZ ;  /* 0x0000000000187805 */ /* 0x000fe4000001ff00 */
[----:B------:R-:W-:Y:S02]  /*0870*/  CS2R R26, SRZ ;  /* 0x00000000001a7805 */ /* 0x000fe4000001ff00 */
[----:B------:R-:W-:Y:S02]  /*0880*/  CS2R R28, SRZ ;  /* 0x00000000001c7805 */ /* 0x000fe4000001ff00 */
[----:B------:R-:W-:-:S02]  /*0890*/  CS2R R30, SRZ ;  /* 0x00000000001e7805 */ /* 0x000fc4000001ff00 */
[----:B------:R-:W-:Y:S02]  /*08a0*/  CS2R R32, SRZ ;  /* 0x0000000000207805 */ /* 0x000fe4000001ff00 */
        /* <DEDUP_REMOVED lines=9> */
[----:B------:R-:W-:Y:S01]  /*0940*/  CS2R R52, SRZ ;  /* 0x0000000000347805 */ /* 0x000fe2000001ff00 */
[----:B------:R-:W-:Y:S06]  /*0950*/  @!P0 BRA `(.L_x_11) ;  /* 0x0000000000a88947 */ /* 0x000fec0003800000 */
[----:B------:R-:W-:-:S04]  /*0960*/  LOP3.LUT R5, R3, 0x1, RZ, 0xfc, !PT ;  /* 0x0000000103057812 */ /* 0x000fc800078efcff */
[----:B------:R-:W-:-:S13]  /*0970*/  ISETP.NE.AND P0, PT, R5, 0x3, PT ;  /* 0x000000030500780c */ /* 0x000fda0003f05270 */
[----:B------:R-:W-:Y:S05]  /*0980*/  @!P0 BRA `(.L_x_12) ;  /* 0x0000000000048947 */ /* 0x000fea0003800000 */
[----:B------:R-:W-:Y:S01]  /*0990*/  BPT.TRAP 0x1 ;  /* 0x000000040000795c */ /* 0x000fe20000300000 */
.L_x_12:
[----:B------:R-:W0:Y:S01]  /*09a0*/  S2UR UR5, SR_CgaCtaId ;  /* 0x00000000000579c3 */ /* 0x000e220000008800 */
[----:B------:R-:W-:Y:S01]  /*09b0*/  SHF.L.U32 R5, RZ, 0x1f, RZ ;  /* 0x0000001fff057819 */ /* 0x000fe200000006ff */
[----:B------:R-:W-:Y:S02]  /*09c0*/  UMOV UR4, 0x400 ;  /* 0x0000040000047882 */ /* 0x000fe40000000000 */
[----:B0-----:R-:W-:-:S12]  /*09d0*/  ULEA UR4, UR5, UR4, 0x18 ;  /* 0x0000000405047291 */ /* 0x001fd8000f8ec03f */
.L_x_13:
[----:B0-----:R-:W-:-:S04]  /*09e0*/  IMAD.U32 R6, RZ, RZ, UR4 ;  /* 0x00000004ff067e24 */ /* 0x001fc8000f8e00ff */
[----:B------:R0:W2:Y:S03]  /*09f0*/  SYNCS.PHASECHK.TRANS64.TRYWAIT P0, [R6+URZ+0x38000], R5 ;  /* 0x03800005060075a7 */ /* 0x0000a6000800017f */
[----:B--2---:R-:W-:Y:S05]  /*0a00*/  @!P0 NANOSLEEP.SYNCS 0x989680 ;  /* 0x009896800000895d */ /* 0x004fea0003900000 */
[----:B------:R-:W2:Y:S02]  /*0a10*/  @!P0 SYNCS.PHASECHK.TRANS64 P0, [R6+URZ+0x38000], R5 ;  /* 0x03800005060085a7 */ /* 0x000ea4000800007f */
[----:B--2---:R-:W-:Y:S05]  /*0a20*/  @!P0 BRA `(.L_x_13) ;  /* 0xfffffffc00ec8947 */ /* 0x004fea000383ffff */
[----:B------:R-:W-:Y:S01]  /*0a30*/  UIADD3 UR5, UR4, 0x1c000, URZ ;  /* 0x0001c00004057890 */ /* 0x000fe2000fffe03f */
[----:B------:R-:W-:Y:S01]  /*0a40*/  WARPGROUP.ARRIVE ;  /* 0x00000000000079c5 */ /* 0x000fe20000000000 */
[----:B------:R-:W-:Y:S02]  /*0a50*/  USHF.R.U32.HI UR4, URZ, 0x4, UR4 ;  /* 0x000000043f047899 */ /* 0x000fe40008011604 */
[----:B------:R-:W-:Y:S02]  /*0a60*/  USHF.R.U32.HI UR5, URZ, 0x4, UR5 ;  /* 0x000000043f057899 */ /* 0x000fe40008011605 */
[----:B------:R-:W-:Y:S02]  /*0a70*/  ULOP3.LUT UR4, UR4, 0x3fff, URZ, 0xc0, !UPT ;  /* 0x00003fff04047892 */ /* 0x000fe4000f8ec03f */
[----:B------:R-:W-:Y:S02]  /*0a80*/  ULOP3.LUT UR5, UR5, 0x3fff, URZ, 0xc0, !UPT ;  /* 0x00003fff05057892 */ /* 0x000fe4000f8ec03f */
[----:B------:R-:W-:-:S02]  /*0a90*/  ULOP3.LUT UR9, UR4, 0x10000, URZ, 0xfc, !UPT ;  /* 0x0001000004097892 */ /* 0x000fc4000f8efc3f */
[----:B------:R-:W-:Y:S01]  /*0aa0*/  ULOP3.LUT UR8, UR5, 0x10000, URZ, 0xfc, !UPT ;  /* 0x0001000005087892 */ /* 0x000fe2000f8efc3f */
[----:B------:R-:W-:Y:S02]  /*0ab0*/  UMOV UR7, 0x40000040 ;  /* 0x4000004000077882 */ /* 0x000fe40000000000 */
[----:B------:R-:W-:Y:S02]  /*0ac0*/  UMOV UR5, 0x40000040 ;  /* 0x4000004000057882 */ /* 0x000fe40000000000 */
[----:B------:R-:W-:Y:S02]  /*0ad0*/  UMOV UR4, UR9 ;  /* 0x0000000900047c82 */ /* 0x000fe40008000000 */
[----:B------:R-:W-:Y:S02]  /*0ae0*/  UMOV UR6, UR8 ;  /* 0x0000000800067c82 */ /* 0x000fe40008000000 */
[----:B------:R-:W-:Y:S01]  /*0af0*/  HGMMA.64x64x8.F32.TF32 R24, gdesc[UR4], RZ, !UPT ;  /* 0x04e00000041879f0 */ /* 0x000fe2000c7028ff */
[----:B------:R-:W-:-:S02]  /*0b00*/  UIADD3 UR4, UR9, 0x2, URZ ;  /* 0x0000000209047890 */ /* 0x000fc4000fffe03f */
[----:B------:R-:W-:Y:S01]  /*0b10*/  UIADD3 UR6, UR8, 0x2, URZ ;  /* 0x0000000208067890 */ /* 0x000fe2000fffe03f */
[----:B------:R-:W-:Y:S01]  /*0b20*/  UMOV UR5, 0x40000040 ;  /* 0x4000004000057882 */ /* 0x000fe20000000000 */
[----:B------:R-:W-:-:S07]  /*0b30*/  UMOV UR7, 0x40000040 ;  /* 0x4000004000077882 */ /* 0x000fce0000000000 */
[----:B------:R-:W-:Y:S01]  /*0b40*/  HGMMA.64x64x8.F32.TF32 R24, gdesc[UR4], R24 ;  /* 0x04e00000041879f0 */ /* 0x000fe20008702818 */
[----:B------:R-:W-:Y:S02]  /*0b50*/  UIADD3 UR4, UR9, 0x4, URZ ;  /* 0x0000000409047890 */ /* 0x000fe4000fffe03f */
        /* <DEDUP_REMOVED lines=8> */
[----:B------:R-:W-:Y:S01]  /*0be0*/  HGMMA.64x64x8.F32.TF32 R24, gdesc[UR4], R24, gsb0 ;  /* 0x04e00000041879f0 */ /* 0x000fe20008002818 */
[----:B------:R-:W-:-:S05]  /*0bf0*/  UMOV UR4, 0x1 ;  /* 0x0000000100047882 */ /* 0x000fca0000000000 */
.L_x_11:
[----:B0-----:R-:W-:-:S05]  /*0c00*/  VIMNMX R5, R4, 0x1, PT ;  /* 0x0000000104057848 */ /* 0x001fca0003fe0100 */
[----:B------:R-:W-:-:S05]  /*0c10*/  IMAD.IADD R6, R4, 0x1, -R5 ;  /* 0x0000000104067824 */ /* 0x000fca00078e0a05 */
[----:B------:R-:W-:-:S13]  /*0c20*/  ISETP.GE.AND P0, PT, R6, 0x1, PT ;  /* 0x000000010600780c */ /* 0x000fda0003f06270 */
[----:B------:R-:W-:Y:S05]  /*0c30*/  @!P0 BRA `(.L_x_14) ;  /* 0x0000000400188947 */ /* 0x000fea0003800000 */
[----:B------:R-:W0:Y:S01]  /*0c40*/  S2UR UR6, SR_CgaCtaId ;  /* 0x00000000000679c3 */ /* 0x000e220000008800 */
[----:B------:R-:W-:Y:S01]  /*0c50*/  UMOV UR5, 0x400 ;  /* 0x0000040000057882 */ /* 0x000fe20000000000 */
[----:B------:R-:W-:Y:S01]  /*0c60*/  LOP3.LUT R10, R3, 0x1, RZ, 0xfc, !PT ;  /* 0x00000001030a7812 */ /* 0x000fe200078efcff */
[----:B------:R-:W-:Y:S01]  /*0c70*/  IMAD.MOV.U32 R9, RZ, RZ, RZ ;  /* 0x000000ffff097224 */ /* 0x000fe200078e00ff */
[----:B------:R-:W-:Y:S01]  /*0c80*/  UISETP.NE.U32.AND UP0, UPT, UR4, URZ, UPT ;  /* 0x0000003f0400728c */ /* 0x000fe2000bf05070 */
[----:B------:R-:W-:Y:S01]  /*0c90*/  IMAD.MOV.U32 R5, RZ, RZ, R6 ;  /* 0x000000ffff057224 */ /* 0x000fe200078e0006 */
[----:B0-----:R-:W-:-:S04]  /*0ca0*/  ULEA UR14, UR6, UR5, 0x18 ;  /* 0x00000005060e7291 */ /* 0x001fc8000f8ec03f */
[----:B------:R-:W-:Y:S02]  /*0cb0*/  UIADD3 UR6, UR14, 0x1c000, URZ ;  /* 0x0001c0000e067890 */ /* 0x000fe4000fffe03f */
[----:B------:R-:W-:Y:S02]  /*0cc0*/  USHF.R.U32.HI UR5, URZ, 0x4, UR14 ;  /* 0x000000043f057899 */ /* 0x000fe4000801160e */
[----:B------:R-:W-:Y:S02]  /*0cd0*/  USHF.R.U32.HI UR6, URZ, 0x4, UR6 ;  /* 0x000000043f067899 */ /* 0x000fe40008011606 */
[----:B------:R-:W-:Y:S02]  /*0ce0*/  ULOP3.LUT UR5, UR5, 0x3fff, URZ, 0xc0, !UPT ;  /* 0x00003fff05057892 */ /* 0x000fe4000f8ec03f */
[----:B------:R-:W-:Y:S02]  /*0cf0*/  ULOP3.LUT UR6, UR6, 0x3fff, URZ, 0xc0, !UPT ;  /* 0x00003fff06067892 */ /* 0x000fe4000f8ec03f */
[----:B------:R-:W-:-:S02]  /*0d00*/  ULOP3.LUT UR15, UR5, 0x10000, URZ, 0xfc, !UPT ;  /* 0x00010000050f7892 */ /* 0x000fc4000f8efc3f */
[----:B------:R-:W-:Y:S01]  /*0d10*/  ULOP3.LUT UR16, UR6, 0x10000, URZ, 0xfc, !UPT ;  /* 0x0001000006107892 */ /* 0x000fe2000f8efc3f */
[----:B------:R-:W-:-:S11]  /*0d20*/  UMOV UR5, URZ ;  /* 0x0000003f00057c82 */ /* 0x000fd60008000000 */
.L_x_19:
[----:B------:R-:W-:-:S13]  /*0d30*/  ISETP.NE.AND P1, PT, R10, 0x3, PT ;  /* 0x000000030a00780c */ /* 0x000fda0003f25270 */
[----:B0-----:R-:W-:Y:S05]  /*0d40*/  @!P1 BRA `(.L_x_15) ;  /* 0x0000000000049947 */ /* 0x001fea0003800000 */
[----:B------:R-:W-:Y:S01]  /*0d50*/  BPT.TRAP 0x1 ;  /* 0x000000040000795c */ /* 0x000fe20000300000 */
.L_x_15:
[----:B------:R-:W-:Y:S01]  /*0d60*/  SHF.L.U32 R7, R9, 0x1f, RZ ;  /* 0x0000001f09077819 */ /* 0x000fe200000006ff */
[----:B------:R-:W-:-:S12]  /*0d70*/  ULEA UR6, UR4, UR14, 0x3 ;  /* 0x0000000e04067291 */ /* 0x000fd8000f8e183f */
.L_x_16:
[----:B0-----:R-:W-:-:S04]  /*0d80*/  IMAD.U32 R8, RZ, RZ, UR6 ;  /* 0x00000006ff087e24 */ /* 0x001fc8000f8e00ff */
[----:B------:R0:W2:Y:S03]  /*0d90*/  SYNCS.PHASECHK.TRANS64.TRYWAIT P0, [R8+URZ+0x38000], R7 ;  /* 0x03800007080075a7 */ /* 0x0000a6000800017f */
[----:B--2---:R-:W-:Y:S05]  /*0da0*/  @!P0 NANOSLEEP.SYNCS 0x989680 ;  /* 0x009896800000895d */ /* 0x004fea0003900000 */
[----:B------:R-:W2:Y:S02]  /*0db0*/  @!P0 SYNCS.PHASECHK.TRANS64 P0, [R8+URZ+0x38000], R7 ;  /* 0x03800007080085a7 */ /* 0x000ea4000800007f */
[----:B--2---:R-:W-:Y:S05]  /*0dc0*/  @!P0 BRA `(.L_x_16) ;  /* 0xfffffffc00ec8947 */ /* 0x004fea000383ffff */
[----:B------:R-:W-:Y:S01]  /*0dd0*/  ULEA UR6, UR4, UR15, 0x9 ;  /* 0x0000000f04067291 */ /* 0x000fe2000f8e483f */
[----:B------:R-:W-:Y:S01]  /*0de0*/  WARPGROUP.ARRIVE ;  /* 0x00000000000079c5 */ /* 0x000fe20000000000 */
[----:B------:R-:W-:Y:S01]  /*0df0*/  ULEA UR7, UR4, UR16, 0x9 ;  /* 0x0000001004077291 */ /* 0x000fe2000f8e483f */
[----:B------:R-:W-:Y:S01]  /*0e00*/  UMOV UR9, 0x40000040 ;  /* 0x4000004000097882 */ /* 0x000fe20000000000 */
[----:B------:R-:W-:-:S03]  /*0e10*/  UMOV UR11, 0x40000040 ;  /* 0x40000040000b7882 */ /* 0x000fc60000000000 */
[----:B------:R-:W-:Y:S02]  /*0e20*/  UMOV UR8, UR6 ;  /* 0x0000000600087c82 */ /* 0x000fe40008000000 */
[----:B------:R-:W-:Y:S02]  /*0e30*/  UMOV UR10, UR7 ;  /* 0x00000007000a7c82 */ /* 0x000fe40008000000 */
[----:B------:R-:W-:Y:S01]  /*0e40*/  HGMMA.64x64x8.F32.TF32 R24, gdesc[UR8], R24, UP0 ;  /* 0x04e00000081879f0 */ /* 0x000fe2000bf02818 */
        /* <DEDUP_REMOVED lines=14> */
[----:B------:R-:W-:Y:S03]  /*0f30*/  HGMMA.64x64x8.F32.TF32 R24, gdesc[UR8], R24, gsb0 ;  /* 0x04e00000081879f0 */ /* 0x000fe60008002818 */
[----:B------:R-:W-:Y:S02]  /*0f40*/  WARPGROUP.DEPBAR.LE gsb0, 0x1 ;  /* 0x00008000000079c5 */ /* 0x000fe40000010100 */
[----:B------:R-:W-:Y:S05]  /*0f50*/  @!P1 BRA `(.L_x_17) ;  /* 0x0000000000049947 */ /* 0x000fea0003800000 */
[----:B------:R-:W-:Y:S01]  /*0f60*/  BPT.TRAP 0x1 ;  /* 0x000000040000795c */ /* 0x000fe20000300000 */
.L_x_17:
[----:B------:R-:W-:Y:S01]  /*0f70*/  ULEA UR6, UR5, UR14, 0x3 ;  /* 0x0000000e05067291 */ /* 0x000fe2000f8e183f */
[----:B------:R-:W-:-:S03]  /*0f80*/  ISETP.GT.U32.AND P0, PT, R3, 0x1, PT ;  /* 0x000000010300780c */ /* 0x000fc60003f04070 */
[----:B------:R-:W-:-:S04]  /*0f90*/  UIADD3 UR6, UR6, 0x38070, URZ ;  /* 0x0003807006067890 */ /* 0x000fc8000fffe03f */
[----:B------:R-:W-:-:S09]  /*0fa0*/  UPRMT UR6, URZ, 0x654, UR6 ;  /* 0x000006543f067896 */ /* 0x000fd20008000006 */
[----:B------:R-:W-:Y:S01]  /*0fb0*/  SYNCS.ARRIVE.TRANS64.RED.A1T0 RZ, [UR6], RZ ;  /* 0x000000ffffff79a7 */ /* 0x000fe20008100406 */
[----:B------:R-:W-:Y:S05]  /*0fc0*/  @P0 BRA `(.L_x_18) ;  /* 0x0000000000040947 */ /* 0x000fea0003800000 */
[----:B------:R-:W-:Y:S01]  /*0fd0*/  BPT.TRAP 0x1 ;  /* 0x000000040000795c */ /* 0x000fe20000300000 */
.L_x_18:
[----:B------:R-:W-:Y:S01]  /*0fe0*/  UIADD3 UR4, UR4, 0x1, URZ ;  /* 0x0000000104047890 */ /* 0x000fe2000fffe03f */
[C---:B------:R-:W-:Y:S01]  /*0ff0*/  ISETP.GT.AND P0, PT, R5.reuse, 0x1, PT ;  /* 0x000000010500780c */ /* 0x040fe20003f04270 */
[----:B------:R-:W-:Y:S01]  /*1000*/  UIADD3 UR5, UR5, 0x1, URZ ;  /* 0x0000000105057890 */ /* 0x000fe2000fffe03f */
[----:B------:R-:W-:Y:S01]  /*1010*/  VIADD R5, R5, 0xffffffff ;  /* 0xffffffff05057836 */ /* 0x000fe20000000000 */
[----:B------:R-:W-:Y:S02]  /*1020*/  UISETP.NE.AND UP0, UPT, UR4, 0xe, UPT ;  /* 0x0000000e0400788c */ /* 0x000fe4000bf05270 */
[----:B------:R-:W-:Y:S02]  /*1030*/  UISETP.NE.AND UP1, UPT, UR5, 0xe, UPT ;  /* 0x0000000e0500788c */ /* 0x000fe4000bf25270 */
[----:B------:R-:W-:Y:S02]  /*1040*/  USEL UR6, URZ, 0x1, UP0 ;  /* 0x000000013f067887 */ /* 0x000fe40008000000 */
[----:B------:R-:W-:-:S02]  /*1050*/  USEL UR4, UR4, URZ, UP0 ;  /* 0x0000003f04047287 */ /* 0x000fc40008000000 */
[----:B------:R-:W-:Y:S02]  /*1060*/  USEL UR5, UR5, URZ, UP1 ;  /* 0x0000003f05057287 */ /* 0x000fe40008800000 */
[----:B------:R-:W-:Y:S01]  /*1070*/  UPLOP3.LUT UP0, UPT, UPT, UPT, UPT, 0x80, 0x0 ;  /* 0x000000000000789c */ /* 0x000fe20003f0f070 */
[----:B------:R-:W-:Y:S01]  /*1080*/  LOP3.LUT R9, R9, UR6, RZ, 0x3c, !PT ;  /* 0x0000000609097c12 */ /* 0x000fe2000f8e3cff */
[----:B------:R-:W-:Y:S09]  /*1090*/  @P0 BRA `(.L_x_19) ;  /* 0xfffffffc00240947 */ /* 0x000ff2000383ffff */
.L_x_14:
[----:B------:R-:W-:Y:S01]  /*10a0*/  ISETP.GE.AND P0, PT, R4, 0x1, PT ;  /* 0x000000010400780c */ /* 0x000fe20003f06270 */
[----:B------:R-:W-:-:S12]  /*10b0*/  WARPGROUP.DEPBAR.LE gsb0, 0x0 ;  /* 0x00008000000079c5 */ /* 0x000fd80000010000 */
[----:B------:R-:W-:Y:S05]  /*10c0*/  @!P0 BRA `(.L_x_20) ;  /* 0x0000000000488947 */ /* 0x000fea0003800000 */
[----:B------:R-:W-:-:S04]  /*10d0*/  LOP3.LUT R4, R3, 0x1, RZ, 0xfc, !PT ;  /* 0x0000000103047812 */ /* 0x000fc800078efcff */
[----:B------:R-:W-:-:S13]  /*10e0*/  ISETP.NE.AND P0, PT, R4, 0x3, PT ;  /* 0x000000030400780c */ /* 0x000fda0003f05270 */
[----:B------:R-:W-:Y:S05]  /*10f0*/  @!P0 BRA `(.L_x_21) ;  /* 0x0000000000048947 */ /* 0x000fea0003800000 */
[----:B------:R-:W-:Y:S01]  /*1100*/  BPT.TRAP 0x1 ;  /* 0x000000040000795c */ /* 0x000fe20000300000 */
.L_x_21:
[----:B0-----:R-:W0:Y:S01]  /*1110*/  S2R R7, SR_CgaCtaId ;  /* 0x0000000000077919 */ /* 0x001e220000008800 */
[----:B------:R-:W-:Y:S02]  /*1120*/  SHF.R.U32.HI R4, RZ, 0x1, R6 ;  /* 0x00000001ff047819 */ /* 0x000fe40000011606 */
[----:B------:R-:W-:-:S03]  /*1130*/  ISETP.GT.U32.AND P0, PT, R3, 0x1, PT ;  /* 0x000000010300780c */ /* 0x000fc60003f04070 */
[----:B------:R-:W-:Y:S01]  /*1140*/  IMAD.WIDE.U32 R4, R4, -0x6db6db6d, RZ ;  /* 0x9249249304047825 */ /* 0x000fe200078e00ff */
[----:B------:R-:W-:-:S04]  /*1150*/  MOV R4, 0x400 ;  /* 0x0000040000047802 */ /* 0x000fc80000000f00 */
[----:B------:R-:W-:-:S05]  /*1160*/  SHF.R.U32.HI R5, RZ, 0x2, R5 ;  /* 0x00000002ff057819 */ /* 0x000fca0000011605 */
[----:B------:R-:W-:Y:S01]  /*1170*/  IMAD R6, R5, -0xe, R6 ;  /* 0xfffffff205067824 */ /* 0x000fe200078e0206 */
[----:B0-----:R-:W-:-:S05]  /*1180*/  LEA R7, R7, R4, 0x18 ;  /* 0x0000000407077211 */ /* 0x001fca00078ec0ff */
[----:B------:R-:W-:-:S04]  /*1190*/  IMAD R6, R6, 0x8, R7 ;  /* 0x0000000806067824 */ /* 0x000fc800078e0207 */
[----:B------:R-:W-:-:S05]  /*11a0*/  VIADD R6, R6, 0x38070 ;  /* 0x0003807006067836 */ /* 0x000fca0000000000 */
[----:B------:R-:W-:-:S04]  /*11b0*/  PRMT R6, RZ, 0x654, R6 ;  /* 0x00000654ff067816 */ /* 0x000fc80000000006 */
[----:B------:R2:W-:Y:S01]  /*11c0*/  SYNCS.ARRIVE.TRANS64.RED.A1T0 RZ, [R6+URZ], RZ ;  /* 0x000000ff06ff79a7 */ /* 0x0005e2000810043f */
[----:B------:R-:W-:Y:S05]  /*11d0*/  @P0 BRA `(.L_x_20) ;  /* 0x0000000000040947 */ /* 0x000fea0003800000 */
[----:B------:R-:W-:Y:S01]  /*11e0*/  BPT.TRAP 0x1 ;  /* 0x000000040000795c */ /* 0x000fe20000300000 */
.L_x_20:
[----:B------:R-:W4:Y:S01]  /*11f0*/  S2R R4, SR_TID.X ;  /* 0x0000000000047919 */ /* 0x000f220000002100 */
[----:B------:R-:W-:Y:S01]  /*1200*/  ULDC.64 UR4, c[0x0][0x280] ;  /* 0x0000a00000047ab9 */ /* 0x000fe20000000a00 */
[----:B--2---:R-:W2:Y:S01]  /*1210*/  S2R R6, SR_CTAID.Y ;  /* 0x0000000000067919 */ /* 0x004ea20000002600 */
[----:B------:R-:W0:Y:S01]  /*1220*/  S2R R11, SR_CTAID.X ;  /* 0x00000000000b7919 */ /* 0x000e220000002500 */
[----:B----4-:R-:W-:-:S04]  /*1230*/  SHF.R.S32.HI R3, RZ, 0x1f, R4 ;  /* 0x0000001fff037819 */ /* 0x010fc80000011404 */
[----:B------:R-:W-:Y:S01]  /*1240*/  LEA.HI R3, R3, R4, RZ, 0x7 ;  /* 0x0000000403037211 */ /* 0x000fe200078f38ff */
[----:B--2---:R-:W-:-:S03]  /*1250*/  IMAD.SHL.U32 R6, R6, 0x40, RZ ;  /* 0x0000004006067824 */ /* 0x004fc600078e00ff */
[----:B------:R-:W-:Y:S02]  /*1260*/  LOP3.LUT R3, R3, 0xffffff80, RZ, 0xc0, !PT ;  /* 0xffffff8003037812 */ /* 0x000fe400078ec0ff */
[----:B------:R-:W-:-:S03]  /*1270*/  ISETP.GE.AND P0, PT, R6, UR5, PT ;  /* 0x0000000506007c0c */ /* 0x000fc6000bf06270 */
[----:B------:R-:W-:Y:S02]  /*1280*/  IMAD.IADD R5, R4, 0x1, -R3 ;  /* 0x0000000104057824 */ /* 0x000fe400078e0a03 */
[----:B0-----:R-:W-:-:S03]  /*1290*/  IMAD.SHL.U32 R3, R11, 0x40, RZ ;  /* 0x000000400b037824 */ /* 0x001fc600078e00ff */
[----:B------:R-:W-:Y:S02]  /*12a0*/  SHF.R.S32.HI R8, RZ, 0x1f, R5 ;  /* 0x0000001fff087819 */ /* 0x000fe40000011405 */
[----:B------:R-:W-:Y:S02]  /*12b0*/  ISETP.GE.OR P0, PT, R3, UR4, P0 ;  /* 0x0000000403007c0c */ /* 0x000fe40008706670 */
[----:B------:R-:W-:-:S04]  /*12c0*/  LEA.HI R4, R8, R5, RZ, 0x2 ;  /* 0x0000000508047211 */ /* 0x000fc800078f10ff */
[--C-:B------:R-:W-:Y:S02]  /*12d0*/  SHF.R.S32.HI R7, RZ, 0x2, R4.reuse ;  /* 0x00000002ff077819 */ /* 0x100fe40000011404 */
[----:B------:R-:W-:-:S04]  /*12e0*/  SHF.R.S32.HI R10, RZ, 0x1f, R4 ;  /* 0x0000001fff0a7819 */ /* 0x000fc80000011404 */
[----:B------:R-:W-:-:S04]  /*12f0*/  LEA.HI R10, R10, R7, RZ, 0x3 ;  /* 0x000000070a0a7211 */ /* 0x000fc800078f18ff */
[----:B------:R-:W-:Y:S01]  /*1300*/  LOP3.LUT R12, R10, 0xfffffff8, RZ, 0xc0, !PT ;  /* 0xfffffff80a0c7812 */ /* 0x000fe200078ec0ff */
[----:B------:R-:W-:Y:S06]  /*1310*/  @P0 EXIT ;  /* 0x000000000000094d */ /* 0x000fec0003800000 */
[----:B------:R-:W0:Y:S01]  /*1320*/  LDC.64 R16, c[0x0][0x658] ;  /* 0x00019600ff107b82 */ /* 0x000e220000000a00 */
[----:B------:R-:W-:Y:S01]  /*1330*/  LOP3.LUT R10, R4, 0x7ffffffc, RZ, 0xc0, !PT ;  /* 0x7ffffffc040a7812 */ /* 0x000fe200078ec0ff */
[----:B------:R-:W-:Y:S01]  /*1340*/  IMAD.IADD R4, R7, 0x1, -R12 ;  /* 0x0000000107047824 */ /* 0x000fe200078e0a0c */
[----:B------:R-:W-:Y:S02]  /*1350*/  LEA.HI R8, R8, R5, RZ, 0x5 ;  /* 0x0000000508087211 */ /* 0x000fe400078f28ff */
[----:B---3-5:R-:W-:Y:S01]  /*1360*/  FSETP.NEU.AND P1, PT, R2, RZ, PT ;  /* 0x000000ff0200720b */ /* 0x028fe20003f2d000 */
[----:B------:R-:W-:Y:S01]  /*1370*/  IMAD.IADD R10, R5, 0x1, -R10 ;  /* 0x00000001050a7824 */ /* 0x000fe200078e0a0a */
[----:B------:R-:W-:Y:S02]  /*1380*/  SHF.R.S32.HI R5, RZ, 0x1f, R4 ;  /* 0x0000001fff057819 */ /* 0x000fe40000011404 */
[----:B------:R-:W-:Y:S01]  /*1390*/  SHF.R.S32.HI R12, RZ, 0x5, R8 ;  /* 0x00000005ff0c7819 */ /* 0x000fe20000011408 */
[----:B------:R-:W-:-:S02]  /*13a0*/  IMAD.SHL.U32 R7, R10, 0x2, RZ ;  /* 0x000000020a077824 */ /* 0x000fc400078e00ff */
[----:B------:R-:W-:-:S03]  /*13b0*/  IMAD.WIDE R10, R11, 0x40, R4 ;  /* 0x000000400b0a7825 */ /* 0x000fc600078e0204 */
[----:B------:R-:W-:Y:S01]  /*13c0*/  SHF.R.S32.HI R9, RZ, 0x1f, R7 ;  /* 0x0000001fff097819 */ /* 0x000fe20000011407 */
[----:B------:R-:W-:Y:S01]  /*13d0*/  IMAD R5, R12, -0x10, -R3 ;  /* 0xfffffff00c057824 */ /* 0x000fe200078e0a03 */
[----:B------:R-:W-:Y:S01]  /*13e0*/  IADD3 R8, P0, R6, R7, RZ ;  /* 0x0000000706087210 */ /* 0x000fe20007f1e0ff */
[----:B------:R-:W-:Y:S01]  /*13f0*/  IMAD.WIDE R10, R12, 0x10, R10 ;  /* 0x000000100c0a7825 */ /* 0x000fe200078e020a */
[----:B------:R-:W-:Y:S02]  /*1400*/  IADD3 R3, -R7, UR5, -R6 ;  /* 0x0000000507037c10 */ /* 0x000fe4000fffe906 */
[----:B------:R-:W-:Y:S02]  /*1410*/  LEA.HI.X.SX32 R9, R6, R9, 0x1, P0 ;  /* 0x0000000906097211 */ /* 0x000fe400000f0eff */
[----:B------:R-:W-:Y:S01]  /*1420*/  IADD3 R4, R5, UR4, -R4 ;  /* 0x0000000405047c10 */ /* 0x000fe2000fffe804 */
[-C--:B0-----:R-:W-:Y:S01]  /*1430*/  IMAD R5, R11, R16.reuse, RZ ;  /* 0x000000100b057224 */ /* 0x081fe200078e02ff */
[----:B------:R-:W-:Y:S01]  /*1440*/  ISETP.GT.AND P0, PT, R3, RZ, PT ;  /* 0x000000ff0300720c */ /* 0x000fe20003f04270 */
[----:B------:R-:W-:-:S03]  /*1450*/  IMAD.WIDE.U32 R12, R10, R16, R8 ;  /* 0x000000100a0c7225 */ /* 0x000fc600078e0008 */
[----:B------:R-:W-:Y:S01]  /*1460*/  ISETP.GT.AND P3, PT, R4, RZ, P0 ;  /* 0x000000ff0400720c */ /* 0x000fe20000764270 */
[----:B------:R-:W-:Y:S01]  /*1470*/  IMAD R19, R10, R17, R5 ;  /* 0x000000110a137224 */ /* 0x000fe200078e0205 */
[C---:B------:R-:W-:Y:S01]  /*1480*/  SHF.L.U64.HI R5, R16.reuse, 0x3, R17 ;  /* 0x0000000310057819 */ /* 0x040fe20000010211 */
[----:B------:R-:W-:Y:S02]  /*1490*/  IMAD.SHL.U32 R16, R16, 0x8, RZ ;  /* 0x0000000810107824 */ /* 0x000fe400078e00ff */
[----:B------:R-:W-:Y:S01]  /*14a0*/  IMAD.IADD R19, R13, 0x1, R19 ;  /* 0x000000010d137824 */ /* 0x000fe200078e0213 */
[----:B------:R-:W-:Y:S07]  /*14b0*/  @!P1 BRA `(.L_x_22) ;  /* 0x0000001800649947 */ /* 0x000fee0003800000 */
[----:B------:R-:W-:Y:S01]  /*14c0*/  ULDC.64 UR6, c[0x0][0x630] ;  /* 0x00018c0000067ab9 */ /* 0x000fe20000000a00 */
[----:B------:R-:W-:Y:S01]  /*14d0*/  ULDC.64 UR8, c[0x0][0x628] ;  /* 0x00018a0000087ab9 */ /* 0x000fe20000000a00 */
[----:B------:R-:W-:Y:S01]  /*14e0*/  IMAD R17, R11, UR6, RZ ;  /* 0x000000060b117c24 */ /* 0x000fe2000f8e02ff */
[----:B------:R-:W-:Y:S01]  /*14f0*/  ULDC.64 UR4, c[0x0][0x650] ;  /* 0x0001940000047ab9 */ /* 0x000fe20000000a00 */
[----:B------:R-:W-:-:S04]  /*1500*/  IMAD.WIDE.U32 R14, R10, UR6, R8 ;  /* 0x000000060a0e7c25 */ /* 0x000fc8000f8e0008 */
[----:B------:R-:W-:Y:S01]  /*1510*/  IMAD R17, R10, UR7, R17 ;  /* 0x000000070a117c24 */ /* 0x000fe2000f8e0211 */
[----:B------:R-:W-:-:S03]  /*1520*/  LEA R6, P1, R14, UR8, 0x2 ;  /* 0x000000080e067c11 */ /* 0x000fc6000f8210ff */
[----:B------:R-:W-:-:S05]  /*1530*/  IMAD.IADD R7, R15, 0x1, R17 ;  /* 0x000000010f077824 */ /* 0x000fca00078e0211 */
[----:B------:R-:W-:-:S05]  /*1540*/  LEA.HI.X R7, R14, UR9, R7, 0x2, P1 ;  /* 0x000000090e077c11 */ /* 0x000fca00088f1407 */
[----:B------:R-:W2:Y:S01]  /*1550*/  @P3 LDG.E.LTC128B R18, desc[UR12][R6.64] ;  /* 0x0000000c06123981 */ /* 0x000ea2000c1e1920 */
[C---:B------:R-:W-:Y:S01]  /*1560*/  LEA R14, P4, R12.reuse, UR4, 0x2 ;  /* 0x000000040c0e7c11 */ /* 0x040fe2000f8810ff */
[----:B------:R-:W-:Y:S01]  /*1570*/  BSSY B0, `(.L_x_23) ;  /* 0x000000b000007945 */ /* 0x000fe20003800000 */
[----:B------:R-:W-:Y:S02]  /*1580*/  ISETP.GT.AND P1, PT, R3, 0x1, PT ;  /* 0x000000010300780c */ /* 0x000fe40003f24270 */
[----:B------:R-:W-:Y:S02]  /*1590*/  LEA.HI.X R15, R12, UR5, R19, 0x2, P4 ;  /* 0x000000050c0f7c11 */ /* 0x000fe4000a0f1413 */
[----:B------:R-:W-:Y:S02]  /*15a0*/  ISETP.GT.AND P2, PT, R4, RZ, P1 ;  /* 0x000000ff0400720c */ /* 0x000fe40000f44270 */
[----:B--2---:R-:W-:-:S05]  /*15b0*/  LOP3.LUT R13, R18, 0xffffe000, RZ, 0xc0, !PT ;  /* 0xffffe000120d7812 */ /* 0x004fca00078ec0ff */
[----:B------:R-:W-:-:S04]  /*15c0*/  FMUL R13, R13, R2 ;  /* 0x000000020d0d7220 */ /* 0x000fc80000400000 */
[----:B-1----:R-:W-:-:S05]  /*15d0*/  FFMA R13, R24, R0, R13 ;  /* 0x00000000180d7223 */ /* 0x002fca000000000d */
[----:B------:R-:W-:-:S05]  /*15e0*/  F2FP.TF32.F32.PACK_B R13, R13 ;  /* 0x0000000dff0d723e */ /* 0x000fca00024050ff */
[----:B------:R0:W-:Y:S01]  /*15f0*/  @P3 STG.E desc[UR12][R14.64], R13 ;  /* 0x0000000d0e003986 */ /* 0x0001e2000c10190c */
[----:B------:R-:W-:Y:S05]  /*1600*/  @!P2 BRA `(.L_x_24) ;  /* 0x000000000004a947 */ /* 0x000fea0003800000 */
[----:B------:R1:W5:Y:S02]  /*1610*/  LDG.E.LTC128B R18, desc[UR12][R6.64+0x4] ;  /* 0x0000040c06127981 */ /* 0x000364000c1e1920 */
.L_x_24:
[----:B------:R-:W-:Y:S05]  /*1620*/  BSYNC B0 ;  /* 0x0000000000007941 */ /* 0x000fea0003800000 */
.L_x_23:
[----:B------:R-:W-:Y:S01]  /*1630*/  USHF.L.U32 UR5, UR6, 0x3, URZ ;  /* 0x0000000306057899 */ /* 0x000fe2000800063f */
[----:B-----5:R-:W-:Y:S01]  /*1640*/  LOP3.LUT R11, R18, 0xffffe000, RZ, 0xc0, !PT ;  /* 0xffffe000120b7812 */ /* 0x020fe200078ec0ff */
[----:B------:R-:W-:Y:S01]  /*1650*/  USHF.L.U64.HI UR4, UR6, 0x3, UR7 ;  /* 0x0000000306047899 */ /* 0x000fe20008010207 */
[----:B------:R-:W-:-:S03]  /*1660*/  ISETP.GT.AND P0, PT, R4, 0x8, P0 ;  /* 0x000000080400780c */ /* 0x000fc60000704270 */
[----:B------:R-:W-:Y:S02]  /*1670*/  IMAD.U32 R12, RZ, RZ, UR5 ;  /* 0x00000005ff0c7e24 */ /* 0x000fe4000f8e00ff */
[----:B0-----:R-:W-:Y:S02]  /*1680*/  IMAD.U32 R13, RZ, RZ, UR4 ;  /* 0x00000004ff0d7e24 */ /* 0x001fe4000f8e00ff */
[----:B------:R-:W-:-:S04]  /*1690*/  IMAD.WIDE.U32 R12, R10, UR6, R12 ;  /* 0x000000060a0c7c25 */ /* 0x000fc8000f8e000c */
[----:B------:R-:W-:Y:S01]  /*16a0*/  FMUL R10, R11, R2 ;  /* 0x000000020b0a7220 */ /* 0x000fe20000400000 */
[----:B------:R-:W-:-:S03]  /*16b0*/  IADD3 R11, P3, R8, R12, RZ ;  /* 0x0000000c080b7210 */ /* 0x000fc60007f7e0ff */
[----:B------:R-:W-:Y:S01]  /*16c0*/  FFMA R25, R25, R0, R10 ;  /* 0x0000000019197223 */ /* 0x000fe2000000000a */
[----:B------:R-:W-:Y:S01]  /*16d0*/  @P2 IMAD.MOV.U32 R10, RZ, RZ, R14 ;  /* 0x000000ffff0a2224 */ /* 0x000fe200078e000e */
[----:B------:R-:W-:Y:S02]  /*16e0*/  IADD3.X R12, R9, R17, R13, P3, !PT ;  /* 0x00000011090c7210 */ /* 0x000fe40001ffe40d */
[C---:B------:R-:W-:Y:S02]  /*16f0*/  LEA R8, P3, R11.reuse, UR8, 0x2 ;  /* 0x000000080b087c11 */ /* 0x040fe4000f8610ff */
[----:B------:R-:W-:Y:S02]  /*1700*/  F2FP.TF32.F32.PACK_B R25, R25 ;  /* 0x00000019ff19723e */ /* 0x000fe400024050ff */
[----:B------:R-:W-:Y:S01]  /*1710*/  LEA.HI.X R9, R11, UR9, R12, 0x2, P3 ;  /* 0x000000090b097c11 */ /* 0x000fe200098f140c */
[----:B------:R-:W-:-:S05]  /*1720*/  @P2 IMAD.MOV.U32 R11, RZ, RZ, R15 ;  /* 0x000000ffff0b2224 */ /* 0x000fca00078e000f */
[----:B------:R0:W-:Y:S04]  /*1730*/  @P2 STG.E desc[UR12][R10.64+0x4], R25 ;  /* 0x000004190a002986 */ /* 0x0001e8000c10190c */
[----:B------:R-:W2:Y:S01]  /*1740*/  @P0 LDG.E.LTC128B R18, desc[UR12][R8.64] ;  /* 0x0000000c08120981 */ /* 0x000ea2000c1e1920 */
[C---:B------:R-:W-:Y:S01]  /*1750*/  SHF.L.U64.HI R5, R16.reuse, 0x2, R5 ;  /* 0x0000000210057819 */ /* 0x040fe20000010205 */
[----:B------:R-:W-:Y:S01]  /*1760*/  BSSY B0, `(.L_x_25) ;  /* 0x000000b000007945 */ /* 0x000fe20003800000 */
[----:B------:R-:W-:Y:S02]  /*1770*/  LEA R16, P2, R16, R14, 0x2 ;  /* 0x0000000e10107211 */ /* 0x000fe400078410ff */
[----:B------:R-:W-:-:S03]  /*1780*/  ISETP.GT.AND P1, PT, R4, 0x8, P1 ;  /* 0x000000080400780c */ /* 0x000fc60000f24270 */
[----:B------:R-:W-:Y:S01]  /*1790*/  IMAD.X R17, R5, 0x1, R15, P2 ;  /* 0x0000000105117824 */ /* 0x000fe200010e060f */
[----:B--2---:R-:W-:-:S05]  /*17a0*/  LOP3.LUT R13, R18, 0xffffe000, RZ, 0xc0, !PT ;  /* 0xffffe000120d7812 */ /* 0x004fca00078ec0ff */
[----:B------:R-:W-:-:S04]  /*17b0*/  FMUL R13, R13, R2 ;  /* 0x000000020d0d7220 */ /* 0x000fc80000400000 */
[----:B------:R-:W-:-:S05]  /*17c0*/  FFMA R13, R26, R0, R13 ;  /* 0x000000001a0d7223 */ /* 0x000fca000000000d */
[----:B------:R-:W-:-:S05]  /*17d0*/  F2FP.TF32.F32.PACK_B R13, R13 ;  /* 0x0000000dff0d723e */ /* 0x000fca00024050ff */
[----:B------:R0:W-:Y:S01]  /*17e0*/  @P0 STG.E desc[UR12][R16.64], R13 ;  /* 0x0000000d10000986 */ /* 0x0001e2000c10190c */
[----:B------:R-:W-:Y:S05]  /*17f0*/  @!P1 BRA `(.L_x_26) ;  /* 0x0000000000049947 */ /* 0x000fea0003800000 */
[----:B------:R2:W5:Y:S02]  /*1800*/  LDG.E.LTC128B R18, desc[UR12][R8.64+0x4] ;  /* 0x0000040c08127981 */ /* 0x000564000c1e1920 */
.L_x_26:
[----:B------:R-:W-:Y:S05]  /*1810*/  BSYNC B0 ;  /* 0x0000000000007941 */ /* 0x000fea0003800000 */
.L_x_25:
[----:B-----5:R-:W-:Y:S01]  /*1820*/  LOP3.LUT R5, R18, 0xffffe000, RZ, 0xc0, !PT ;  /* 0xffffe00012057812 */ /* 0x020fe200078ec0ff */
[----:B0-----:R-:W-:Y:S01]  /*1830*/  @P1 IMAD.MOV.U32 R11, RZ, RZ, R17 ;  /* 0x000000ffff0b1224 */ /* 0x001fe200078e0011 */
[----:B------:R-:W-:Y:S01]  /*1840*/  ISETP.GT.AND P0, PT, R3, 0x8, PT ;  /* 0x000000080300780c */ /* 0x000fe20003f04270 */
[----:B------:R-:W-:Y:S02]  /*1850*/  BSSY B0, `(.L_x_27) ;  /* 0x0000009000007945 */ /* 0x000fe40003800000 */
[----:B------:R-:W-:Y:S01]  /*1860*/  FMUL R10, R5, R2 ;  /* 0x00000002050a7220 */ /* 0x000fe20000400000 */
[----:B------:R-:W-:-:S03]  /*1870*/  ISETP.GT.AND P2, PT, R4, RZ, P0 ;  /* 0x000000ff0400720c */ /* 0x000fc60000744270 */
[----:B------:R-:W-:Y:S01]  /*1880*/  FFMA R27, R27, R0, R10 ;  /* 0x000000001b1b7223 */ /* 0x000fe2000000000a */
[----:B------:R-:W-:-:S04]  /*1890*/  @P1 IMAD.MOV.U32 R10, RZ, RZ, R16 ;  /* 0x000000ffff0a1224 */ /* 0x000fc800078e0010 */
[----:B------:R-:W-:-:S05]  /*18a0*/  F2FP.TF32.F32.PACK_B R27, R27 ;  /* 0x0000001bff1b723e */ /* 0x000fca00024050ff */
[----:B------:R0:W-:Y:S01]  /*18b0*/  @P1 STG.E desc[UR12][R10.64+0x4], R27 ;  /* 0x0000041b0a001986 */ /* 0x0001e2000c10190c */
[----:B------:R-:W-:Y:S05]  /*18c0*/  @!P2 BRA `(.L_x_28) ;  /* 0x000000000004a947 */ /* 0x000fea0003800000 */
[----:B------:R3:W5:Y:S02]  /*18d0*/  LDG.E.LTC128B R18, desc[UR12][R6.64+0x20] ;  /* 0x0000200c06127981 */ /* 0x000764000c1e1920 */
.L_x_28:
[----:B------:R-:W-:Y:S05]  /*18e0*/  BSYNC B0 ;  /* 0x0000000000007941 */ /* 0x000fea0003800000 */
.L_x_27:
[----:B-----5:R-:W-:Y:S01]  /*18f0*/  LOP3.LUT R5, R18, 0xffffe000, RZ, 0xc0, !PT ;  /* 0xffffe00012057812 */ /* 0x020fe200078ec0ff */
[----:B0-----:R-:W-:Y:S01]  /*1900*/  @P2 IMAD.MOV.U32 R10, RZ, RZ, R14 ;  /* 0x000000ffff0a2224 */ /* 0x001fe200078e000e */
[----:B------:R-:W-:Y:S01]  /*1910*/  ISETP.GT.AND P1, PT, R3, 0x9, PT ;  /* 0x000000090300780c */ /* 0x000fe20003f24270 */
[----:B------:R-:W-:Y:S01]  /*1920*/  @P2 IMAD.MOV.U32 R11, RZ, RZ, R15 ;  /* 0x000000ffff0b2224 */ /* 0x000fe200078e000f */
[----:B------:R-:W-:Y:S01]  /*1930*/  BSSY B0, `(.L_x_29) ;  /* 0x0000008000007945 */ /* 0x000fe20003800000 */
[----:B------:R-:W-:Y:S01]  /*1940*/  FMUL R5, R5, R2 ;  /* 0x0000000205057220 */ /* 0x000fe20000400000 */
[----:B------:R-:W-:-:S03]  /*1950*/  ISETP.GT.AND P3, PT, R4, RZ, P1 ;  /* 0x000000ff0400720c */ /* 0x000fc60000f64270 */
[----:B------:R-:W-:-:S05]  /*1960*/  FFMA R5, R28, R0, R5 ;  /* 0x000000001c057223 */ /* 0x000fca0000000005 */
[----:B------:R-:W-:-:S05]  /*1970*/  F2FP.TF32.F32.PACK_B R5, R5 ;  /* 0x00000005ff05723e */ /* 0x000fca00024050ff */
[----:B------:R0:W-:Y:S01]  /*1980*/  @P2 STG.E desc[UR12][R10.64+0x20], R5 ;  /* 0x000020050a002986 */ /* 0x0001e2000c10190c */
[----:B------:R-:W-:Y:S05]  /*1990*/  @!P3 BRA `(.L_x_30) ;  /* 0x000000000004b947 */ /* 0x000fea0003800000 */
[----:B------:R4:W5:Y:S02]  /*19a0*/  LDG.E.LTC128B R18, desc[UR12][R6.64+0x24] ;  /* 0x0000240c06127981 */ /* 0x000964000c1e1920 */
.L_x_30:
[----:B------:R-:W-:Y:S05]  /*19b0*/  BSYNC B0 ;  /* 0x0000000000007941 */ /* 0x000fea0003800000 */
.L_x_29:
[----:B0----5:R-:W-:Y:S01]  /*19c0*/  LOP3.LUT R5, R18, 0xffffe000, RZ, 0xc0, !PT ;  /* 0xffffe00012057812 */ /* 0x021fe200078ec0ff */
[----:B------:R-:W-:Y:S01]  /*19d0*/  @P3 IMAD.MOV.U32 R11, RZ, RZ, R15 ;  /* 0x000000ffff0b3224 */ /* 0x000fe200078e000f */
[----:B------:R-:W-:Y:S01]  /*19e0*/  ISETP.GT.AND P0, PT, R4, 0x8, P0 ;  /* 0x000000080400780c */ /* 0x000fe20000704270 */
[----:B------:R-:W-:Y:S02]  /*19f0*/  BSSY B0, `(.L_x_31) ;  /* 0x0000008000007945 */ /* 0x000fe40003800000 */
[----:B------:R-:W-:-:S04]  /*1a00*/  FMUL R10, R5, R2 ;  /* 0x00000002050a7220 */ /* 0x000fc80000400000 */
[----:B------:R-:W-:Y:S01]  /*1a10*/  FFMA R29, R29, R0, R10 ;  /* 0x000000001d1d7223 */ /* 0x000fe2000000000a */
[----:B------:R-:W-:-:S04]  /*1a20*/  @P3 IMAD.MOV.U32 R10, RZ, RZ, R14 ;  /* 0x000000ffff0a3224 */ /* 0x000fc800078e000e */
[----:B------:R-:W-:-:S05]  /*1a30*/  F2FP.TF32.F32.PACK_B R29, R29 ;  /* 0x0000001dff1d723e */ /* 0x000fca00024050ff */
[----:B------:R0:W-:Y:S01]  /*1a40*/  @P3 STG.E desc[UR12][R10.64+0x24], R29 ;  /* 0x0000241d0a003986 */ /* 0x0001e2000c10190c */
[----:B------:R-:W-:Y:S05]  /*1a50*/  @!P0 BRA `(.L_x_32) ;  /* 0x0000000000048947 */ /* 0x000fea0003800000 */
[----:B------:R0:W5:Y:S02]  /*1a60*/  LDG.E.LTC128B R18, desc[UR12][R8.64+0x20] ;  /* 0x0000200c08127981 */ /* 0x000164000c1e1920 */
.L_x_32:
[----:B------:R-:W-:Y:S05]  /*1a70*/  BSYNC B0 ;  /* 0x0000000000007941 */ /* 0x000fea0003800000 */
.L_x_31:
[----:B-----5:R-:W-:Y:S01]  /*1a80*/  LOP3.LUT R5, R18, 0xffffe000, RZ, 0xc0, !PT ;  /* 0xffffe00012057812 */ /* 0x020fe200078ec0ff */
[----:B0-----:R-:W-:Y:S01]  /*1a90*/  @P0 IMAD.MOV.U32 R10, RZ, RZ, R16 ;  /* 0x000000ffff0a0224 */ /* 0x001fe200078e0010 */
[----:B------:R-:W-:Y:S01]  /*1aa0*/  ISETP.GT.AND P1, PT, R4, 0x8, P1 ;  /* 0x000000080400780c */ /* 0x000fe20000f24270 */
[----:B------:R-:W-:Y:S01]  /*1ab0*/  @P0 IMAD.MOV.U32 R11, RZ, RZ, R17 ;  /* 0x000000ffff0b0224 */ /* 0x000fe200078e0011 */
[----:B------:R-:W-:Y:S01]  /*1ac0*/  BSSY B0, `(.L_x_33) ;  /* 0x0000007000007945 */ /* 0x000fe20003800000 */
[----:B------:R-:W-:-:S04]  /*1ad0*/  FMUL R5, R5, R2 ;  /* 0x0000000205057220 */ /* 0x000fc80000400000 */
[----:B------:R-:W-:-:S05]  /*1ae0*/  FFMA R5, R30, R0, R5 ;  /* 0x000000001e057223 */ /* 0x000fca0000000005 */
[----:B------:R-:W-:-:S05]  /*1af0*/  F2FP.TF32.F32.PACK_B R5, R5 ;  /* 0x00000005ff05723e */ /* 0x000fca00024050ff */
[----:B------:R0:W-:Y:S01]  /*1b00*/  @P0 STG.E desc[UR12][R10.64+0x20], R5 ;  /* 0x000020050a000986 */ /* 0x0001e2000c10190c */
[----:B------:R-:W-:Y:S05]  /*1b10*/  @!P1 BRA `(.L_x_34) ;  /* 0x0000000000049947 */ /* 0x000fea0003800000 */
[----:B------:R0:W5:Y:S02]  /*1b20*/  LDG.E.LTC128B R18, desc[UR12][R8.64+0x24] ;  /* 0x0000240c08127981 */ /* 0x000164000c1e1920 */
.L_x_34:
[----:B------:R-:W-:Y:S05]  /*1b30*/  BSYNC B0 ;  /* 0x0000000000007941 */ /* 0x000fea0003800000 */
.L_x_33:
[----:B0----5:R-:W-:Y:S01]  /*1b40*/  LOP3.LUT R5, R18, 0xffffe000, RZ, 0xc0, !PT ;  /* 0xffffe00012057812 */ /* 0x021fe200078ec0ff */
[----:B------:R-:W-:Y:S01]  /*1b50*/  @P1 IMAD.MOV.U32 R11, RZ, RZ, R17 ;  /* 0x000000ffff0b1224 */ /* 0x000fe200078e0011 */
        /* <DEDUP_REMOVED lines=10> */
.L_x_36:
[----:B------:R-:W-:Y:S05]  /*1c00*/  BSYNC B0 ;  /* 0x0000000000007941 */ /* 0x000fea0003800000 */
.L_x_35:
        /* <DEDUP_REMOVED lines=12> */
.L_x_38:
[----:B------:R-:W-:Y:S05]  /*1cd0*/  BSYNC B0 ;  /* 0x0000000000007941 */ /* 0x000fea0003800000 */
.L_x_37:
        /* <DEDUP_REMOVED lines=11> */
.L_x_40:
[----:B------:R-:W-:Y:S05]  /*1d90*/  BSYNC B0 ;  /* 0x0000000000007941 */ /* 0x000fea0003800000 */
.L_x_39:
        /* <DEDUP_REMOVED lines=11> */
.L_x_42:
[----:B------:R-:W-:Y:S05]  /*1e50*/  BSYNC B0 ;  /* 0x0000000000007941 */ /* 0x000fea0003800000 */
.L_x_41:
        /* <DEDUP_REMOVED lines=12> */
.L_x_44:
[----:B------:R-:W-:Y:S05]  /*1f20*/  BSYNC B0 ;  /* 0x0000000000007941 */ /* 0x000fea0003800000 */
.L_x_43:
        /* <DEDUP_REMOVED lines=12> */
.L_x_46:
[----:B------:R-:W-:Y:S05]  /*1ff0*/  BSYNC B0 ;  /* 0x0000000000007941 */ /* 0x000fea0003800000 */
.L_x_45:
        /* <DEDUP_REMOVED lines=11> */
.L_x_48:
[----:B------:R-:W-:Y:S05]  /*20b0*/  BSYNC B0 ;  /* 0x0000000000007941 */ /* 0x000fea0003800000 */
.L_x_47:
        /* <DEDUP_REMOVED lines=11> */
.L_x_50:
[----:B------:R-:W-:Y:S05]  /*2170*/  BSYNC B0 ;  /* 0x0000000000007941 */ /* 0x000fea0003800000 */
.L_x_49:
        /* <DEDUP_REMOVED lines=12> */
.L_x_52:
[----:B------:R-:W-:Y:S05]  /*2240*/  BSYNC B0 ;  /* 0x0000000000007941 */ /* 0x000fea0003800000 */
.L_x_51:
        /* <DEDUP_REMOVED lines=12> */
.L_x_54:
[----:B------:R-:W-:Y:S05]  /*2310*/  BSYNC B0 ;  /* 0x0000000000007941 */ /* 0x000fea0003800000 */
.L_x_53:
        /* <DEDUP_REMOVED lines=11> */
.L_x_56:
[----:B------:R-:W-:Y:S05]  /*23d0*/  BSYNC B0 ;  /* 0x0000000000007941 */ /* 0x000fea0003800000 */
.L_x_55:
        /* <DEDUP_REMOVED lines=11> */
.L_x_58:
[----:B------:R-:W-:Y:S05]  /*2490*/  BSYNC B0 ;  /* 0x0000000000007941 */ /* 0x000fea0003800000 */
.L_x_57:
        /* <DEDUP_REMOVED lines=12> */
.L_x_60:
[----:B------:R-:W-:Y:S05]  /*2560*/  BSYNC B0 ;  /* 0x0000000000007941 */ /* 0x000fea0003800000 */
.L_x_59:
        /* <DEDUP_REMOVED lines=12> */
.L_x_62:
[----:B------:R-:W-:Y:S05]  /*2630*/  BSYNC B0 ;  /* 0x0000000000007941 */ /* 0x000fea0003800000 */
.L_x_61:
        /* <DEDUP_REMOVED lines=11> */
.L_x_64:
[----:B------:R-:W-:Y:S05]  /*26f0*/  BSYNC B0 ;  /* 0x0000000000007941 */ /* 0x000fea0003800000 */
.L_x_63:
        /* <DEDUP_REMOVED lines=11> */
.L_x_66:
[----:B------:R-:W-:Y:S05]  /*27b0*/  BSYNC B0 ;  /* 0x0000000000007941 */ /* 0x000fea0003800000 */
.L_x_65:
        /* <DEDUP_REMOVED lines=12> */
.L_x_68:
[----:B------:R-:W-:Y:S05]  /*2880*/  BSYNC B0 ;  /* 0x0000000000007941 */ /* 0x000fea0003800000 */
.L_x_67:
        /* <DEDUP_REMOVED lines=12> */
.L_x_70:
[----:B------:R-:W-:Y:S05]  /*2950*/  BSYNC B0 ;  /* 0x0000000000007941 */ /* 0x000fea0003800000 */
.L_x_69:
        /* <DEDUP_REMOVED lines=11> */
.L_x_72:
[----:B------:R-:W-:Y:S05]  /*2a10*/  BSYNC B0 ;  /* 0x0000000000007941 */ /* 0x000fea0003800000 */
.L_x_71:
        /* <DEDUP_REMOVED lines=11> */
.L_x_74:
[----:B------:R-:W-:Y:S05]  /*2ad0*/  BSYNC B0 ;  /* 0x0000000000007941 */ /* 0x000fea0003800000 */
.L_x_73:
        /* <DEDUP_REMOVED lines=12> */
.L_x_76:
[----:B------:R-:W-:Y:S05]  /*2ba0*/  BSYNC B0 ;  /* 0x0000000000007941 */ /* 0x000fea0003800000 */
.L_x_75:
        /* <DEDUP_REMOVED lines=12> */
.L_x_78:
[----:B------:R-:W-:Y:S05]  /*2c70*/  BSYNC B0 ;  /* 0x0000000000007941 */ /* 0x000fea0003800000 */
.L_x_77:
[----:B-----5:R-:W-:Y:S01]  /*2c80*/  LOP3.LUT R3, R18, 0xffffe000, RZ, 0xc0, !PT ;  /* 0xffffe00012037812 */ /* 0x020fe200078ec0ff */
[----:B------:R-:W-:Y:S01]  /*2c90*/  BSSY B0, `(.L_x_79) ;  /* 0x0000008000007945 */ /* 0x000fe20003800000 */
[----:B------:R-:W-:-:S03]  /*2ca0*/  ISETP.GT.AND P0, PT, R4, 0x8, P0 ;  /* 0x000000080400780c */ /* 0x000fc60000704270 */
[----:B01-34-:R-:W-:-:S04]  /*2cb0*/  FMUL R6, R3, R2 ;  /* 0x0000000203067220 */ /* 0x01bfc80000400000 */
[----:B------:R-:W-:-:S05]  /*2cc0*/  FFMA R53, R53, R0, R6 ;  /* 0x0000000035357223 */ /* 0x000fca0000000006 */
[----:B------:R-:W-:-:S05]  /*2cd0*/  F2FP.TF32.F32.PACK_B R53, R53 ;  /* 0x00000035ff35723e */ /* 0x000fca00024050ff */
[----:B------:R0:W-:Y:S01]  /*2ce0*/  @P3 STG.E desc[UR12][R14.64+0xe4], R53 ;  /* 0x0000e4350e003986 */ /* 0x0001e2000c10190c */
[----:B------:R-:W-:Y:S05]  /*2cf0*/  @!P0 BRA `(.L_x_80) ;  /* 0x0000000000048947 */ /* 0x000fea0003800000 */
[----:B------:R1:W5:Y:S02]  /*2d00*/  LDG.E.LTC128B R18, desc[UR12][R8.64+0xe0] ;  /* 0x0000e00c08127981 */ /* 0x000364000c1e1920 */
.L_x_80:
[----:B------:R-:W-:Y:S05]  /*2d10*/  BSYNC B0 ;  /* 0x0000000000007941 */ /* 0x000fea0003800000 */
.L_x_79:
[----:B-----5:R-:W-:Y:S01]  /*2d20*/  LOP3.LUT R3, R18, 0xffffe000, RZ, 0xc0, !PT ;  /* 0xffffe00012037812 */ /* 0x020fe200078ec0ff */
[----:B------:R-:W-:Y:S01]  /*2d30*/  @P0 IMAD.MOV.U32 R5, RZ, RZ, R17 ;  /* 0x000000ffff050224 */ /* 0x000fe200078e0011 */
        /* <DEDUP_REMOVED lines=9> */
.L_x_82:
[----:B------:R-:W-:Y:S05]  /*2dd0*/  BSYNC B0 ;  /* 0x0000000000007941 */ /* 0x000fea0003800000 */
.L_x_81:
[----:B---3-5:R-:W-:-:S05]  /*2de0*/  LOP3.LUT R3, R18, 0xffffe000, RZ, 0xc0, !PT ;  /* 0xffffe00012037812 */ /* 0x028fca00078ec0ff */
[----:B------:R-:W-:-:S04]  /*2df0*/  FMUL R2, R3, R2 ;  /* 0x0000000203027220 */ /* 0x000fc80000400000 */
[----:B------:R-:W-:Y:S01]  /*2e00*/  FFMA R2, R55, R0, R2 ;  /* 0x0000000037027223 */ /* 0x000fe20000000002 */
[----:B------:R-:W-:Y:S06]  /*2e10*/  @!P1 EXIT ;  /* 0x000000000000994d */ /* 0x000fec0003800000 */
[----:B------:R-:W-:-:S05]  /*2e20*/  F2FP.TF32.F32.PACK_B R3, R2 ;  /* 0x00000002ff03723e */ /* 0x000fca00024050ff */
[----:B------:R-:W-:Y:S01]  /*2e30*/  STG.E desc[UR12][R16.64+0xe4], R3 ;  /* 0x0000e40310007986 */ /* 0x000fe2000c10190c */
[----:B------:R-:W-:Y:S05]  /*2e40*/  EXIT ;  /* 0x000000000000794d */ /* 0x000fea0003800000 */
.L_x_22:
[----:B------:R-:W-:Y:S01]  /*2e50*/  ULDC.64 UR4, c[0x0][0x650] ;  /* 0x0001940000047ab9 */ /* 0x000fe20000000a00 */
[-C--:B-1----:R-:W-:Y:S01]  /*2e60*/  FMUL R9, R24, R0.reuse ;  /* 0x0000000018097220 */ /* 0x082fe20000400000 */
[----:B------:R-:W-:Y:S01]  /*2e70*/  LEA R6, P1, R12, UR4, 0x2 ;  /* 0x000000040c067c11 */ /* 0x000fe2000f8210ff */
[-C--:B------:R-:W-:Y:S01]  /*2e80*/  FMUL R25, R25, R0.reuse ;  /* 0x0000000019197220 */ /* 0x080fe20000400000 */
[----:B------:R-:W-:Y:S01]  /*2e90*/  ISETP.GT.AND P2, PT, R3, 0x1, PT ;  /* 0x000000010300780c */ /* 0x000fe20003f44270 */
[-C--:B------:R-:W-:Y:S01]  /*2ea0*/  FMUL R11, R26, R0.reuse ;  /* 0x000000001a0b7220 */ /* 0x080fe20000400000 */
[----:B------:R-:W-:Y:S01]  /*2eb0*/  F2FP.TF32.F32.PACK_B R9, R9 ;  /* 0x00000009ff09723e */ /* 0x000fe200024050ff */
[-C--:B------:R-:W-:Y:S01]  /*2ec0*/  FMUL R27, R27, R0.reuse ;  /* 0x000000001b1b7220 */ /* 0x080fe20000400000 */
[----:B------:R-:W-:Y:S01]  /*2ed0*/  LEA.HI.X R7, R12, UR5, R19, 0x2, P1 ;  /* 0x000000050c077c11 */ /* 0x000fe200088f1413 */
[-C--:B------:R-:W-:Y:S01]  /*2ee0*/  FMUL R29, R29, R0.reuse ;  /* 0x000000001d1d7220 */ /* 0x080fe20000400000 */
[----:B------:R-:W-:Y:S01]  /*2ef0*/  ISETP.GT.AND P4, PT, R4, RZ, P2 ;  /* 0x000000ff0400720c */ /* 0x000fe20001784270 */
[-C--:B------:R-:W-:Y:S01]  /*2f00*/  FMUL R13, R30, R0.reuse ;  /* 0x000000001e0d7220 */ /* 0x080fe20000400000 */
[----:B------:R-:W-:Y:S01]  /*2f10*/  ISETP.GT.AND P2, PT, R4, 0x8, P2 ;  /* 0x000000080400780c */ /* 0x000fe20001744270 */
[----:B------:R0:W-:Y:S01]  /*2f20*/  @P3 STG.E desc[UR12][R6.64], R9 ;  /* 0x0000000906003986 */ /* 0x0001e2000c10190c */
[----:B------:R-:W-:Y:S01]  /*2f30*/  SHF.L.U64.HI R5, R16, 0x2, R5 ;  /* 0x0000000210057819 */ /* 0x000fe20000010205 */
[-C--:B------:R-:W-:Y:S01]  /*2f40*/  FMUL R31, R31, R0.reuse ;  /* 0x000000001f1f7220 */ /* 0x080fe20000400000 */
[----:B------:R-:W-:Y:S01]  /*2f50*/  ISETP.GT.AND P1, PT, R4, 0x8, P0 ;  /* 0x000000080400780c */ /* 0x000fe20000724270 */
[----:B------:R-:W-:Y:S01]  /*2f60*/  FMUL R33, R33, R0 ;  /* 0x0000000021217220 */ /* 0x000fe20000400000 */
[----:B------:R-:W-:Y:S01]  /*2f70*/  LEA R16, P3, R16, R6, 0x2 ;  /* 0x0000000610107211 */ /* 0x000fe200078610ff */
[-C--:B------:R-:W-:Y:S01]  /*2f80*/  FMUL R35, R35, R0.reuse ;  /* 0x0000000023237220 */ /* 0x080fe20000400000 */
[----:B------:R-:W-:Y:S01]  /*2f90*/  F2FP.TF32.F32.PACK_B R25, R25 ;  /* 0x00000019ff19723e */ /* 0x000fe200024050ff */
[-C--:B------:R-:W-:Y:S01]  /*2fa0*/  FMUL R37, R37, R0.reuse ;  /* 0x0000000025257220 */ /* 0x080fe20000400000 */
[----:B------:R-:W-:Y:S01]  /*2fb0*/  F2FP.TF32.F32.PACK_B R11, R11 ;  /* 0x0000000bff0b723e */ /* 0x000fe200024050ff */
[----:B------:R-:W-:Y:S01]  /*2fc0*/  IMAD.X R17, R5, 0x1, R7, P3 ;  /* 0x0000000105117824 */ /* 0x000fe200018e0607 */
[----:B------:R-:W-:Y:S01]  /*2fd0*/  F2FP.TF32.F32.PACK_B R27, R27 ;  /* 0x0000001bff1b723e */ /* 0x000fe200024050ff */
[--C-:B------:R-:W-:Y:S01]  /*2fe0*/  @P2 IMAD.MOV.U32 R8, RZ, RZ, R16.reuse ;  /* 0x000000ffff082224 */ /* 0x100fe200078e0010 */
[C---:B------:R-:W-:Y:S01]  /*2ff0*/  ISETP.GT.AND P0, PT, R3.reuse, 0x8, PT ;  /* 0x000000080300780c */ /* 0x040fe20003f04270 */
[--C-:B0-----:R-:W-:Y:S01]  /*3000*/  @P2 IMAD.MOV.U32 R9, RZ, RZ, R17.reuse ;  /* 0x000000ffff092224 */ /* 0x101fe200078e0011 */
[----:B------:R-:W-:Y:S01]  /*3010*/  @P4 STG.E desc[UR12][R6.64+0x4], R25 ;  /* 0x0000041906004986 */ /* 0x000fe2000c10190c */
[----:B------:R-:W-:Y:S01]  /*3020*/  ISETP.GT.AND P3, PT, R3, 0x9, PT ;  /* 0x000000090300780c */ /* 0x000fe20003f64270 */
[-C--:B------:R-:W-:Y:S01]  /*3030*/  FMUL R5, R28, R0.reuse ;  /* 0x000000001c057220 */ /* 0x080fe20000400000 */
[C---:B------:R-:W-:Y:S01]  /*3040*/  ISETP.GT.AND P4, PT, R4.reuse, RZ, P0 ;  /* 0x000000ff0400720c */ /* 0x040fe20000784270 */
[----:B------:R0:W-:Y:S01]  /*3050*/  @P1 STG.E desc[UR12][R16.64], R11 ;  /* 0x0000000b10001986 */ /* 0x0001e2000c10190c */
[C---:B------:R-:W-:Y:S01]  /*3060*/  ISETP.GT.AND P1, PT, R4.reuse, RZ, P3 ;  /* 0x000000ff0400720c */ /* 0x040fe20001f24270 */
[-C--:B------:R-:W-:Y:S01]  /*3070*/  FMUL R39, R39, R0.reuse ;  /* 0x0000000027277220 */ /* 0x080fe20000400000 */
[C---:B------:R-:W-:Y:S01]  /*3080*/  ISETP.GT.AND P3, PT, R4.reuse, 0x8, P3 ;  /* 0x000000080400780c */ /* 0x040fe20001f64270 */
[----:B------:R1:W-:Y:S01]  /*3090*/  @P2 STG.E desc[UR12][R8.64+0x4], R27 ;  /* 0x0000041b08002986 */ /* 0x0003e2000c10190c */
[----:B------:R-:W-:Y:S01]  /*30a0*/  ISETP.GT.AND P2, PT, R4, 0x8, P0 ;  /* 0x000000080400780c */ /* 0x000fe20000744270 */
[-C--:B------:R-:W-:Y:S01]  /*30b0*/  FMUL R41, R41, R0.reuse ;  /* 0x0000000029297220 */ /* 0x080fe20000400000 */
[----:B------:R-:W-:Y:S01]  /*30c0*/  F2FP.TF32.F32.PACK_B R5, R5 ;  /* 0x00000005ff05723e */ /* 0x000fe200024050ff */
[-C--:B------:R-:W-:Y:S01]  /*30d0*/  FMUL R43, R43, R0.reuse ;  /* 0x000000002b2b7220 */ /* 0x080fe20000400000 */
[----:B------:R-:W-:Y:S01]  /*30e0*/  F2FP.TF32.F32.PACK_B R29, R29 ;  /* 0x0000001dff1d723e */ /* 0x000fe200024050ff */
[-C--:B------:R-:W-:Y:S01]  /*30f0*/  FMUL R45, R45, R0.reuse ;  /* 0x000000002d2d7220 */ /* 0x080fe20000400000 */
[----:B------:R-:W-:Y:S01]  /*3100*/  F2FP.TF32.F32.PACK_B R13, R13 ;  /* 0x0000000dff0d723e */ /* 0x000fe200024050ff */
[----:B------:R2:W-:Y:S01]  /*3110*/  @P4 STG.E desc[UR12][R6.64+0x20], R5 ;  /* 0x0000200506004986 */ /* 0x0005e2000c10190c */
[C---:B------:R-:W-:Y:S01]  /*3120*/  ISETP.GT.AND P0, PT, R3.reuse, 0x10, PT ;  /* 0x000000100300780c */ /* 0x040fe20003f04270 */
[-C--:B0-----:R-:W-:Y:S01]  /*3130*/  FMUL R11, R34, R0.reuse ;  /* 0x00000000220b7220 */ /* 0x081fe20000400000 */
[----:B------:R-:W-:Y:S01]  /*3140*/  F2FP.TF32.F32.PACK_B R31, R31 ;  /* 0x0000001fff1f723e */ /* 0x000fe200024050ff */
[----:B------:R-:W-:Y:S01]  /*3150*/  @P1 STG.E desc[UR12][R6.64+0x24], R29 ;  /* 0x0000241d06001986 */ /* 0x000fe2000c10190c */
[----:B------:R-:W-:Y:S01]  /*3160*/  ISETP.GT.AND P1, PT, R3, 0x11, PT ;  /* 0x000000110300780c */ /* 0x000fe20003f24270 */
[----:B-1----:R-:W-:Y:S01]  /*3170*/  @P2 IMAD.MOV.U32 R8, RZ, RZ, R16 ;  /* 0x000000ffff082224 */ /* 0x002fe200078e0010 */
[C---:B------:R-:W-:Y:S01]  /*3180*/  ISETP.GT.AND P5, PT, R4.reuse, RZ, P0 ;  /* 0x000000ff0400720c */ /* 0x040fe200007a4270 */
[----:B------:R-:W-:Y:S01]  /*3190*/  @P2 IMAD.MOV.U32 R9, RZ, RZ, R17 ;  /* 0x000000ffff092224 */ /* 0x000fe200078e0011 */
[----:B------:R-:W-:Y:S01]  /*31a0*/  ISETP.GT.AND P4, PT, R4, RZ, P1 ;  /* 0x000000ff0400720c */ /* 0x000fe20000f84270 */
[-C--:B------:R-:W-:Y:S01]  /*31b0*/  FMUL R47, R47, R0.reuse ;  /* 0x000000002f2f7220 */ /* 0x080fe20000400000 */
[----:B------:R-:W-:Y:S01]  /*31c0*/  F2FP.TF32.F32.PACK_B R33, R33 ;  /* 0x00000021ff21723e */ /* 0x000fe200024050ff */
[-C--:B--2---:R-:W-:Y:S01]  /*31d0*/  FMUL R5, R32, R0.reuse ;  /* 0x0000000020057220 */ /* 0x084fe20000400000 */
[----:B------:R0:W-:Y:S01]  /*31e0*/  @P2 STG.E desc[UR12][R8.64+0x20], R13 ;  /* 0x0000200d08002986 */ /* 0x0001e2000c10190c */
[----:B------:R-:W-:Y:S01]  /*31f0*/  ISETP.GT.AND P2, PT, R4, 0x8, P0 ;  /* 0x000000080400780c */ /* 0x000fe20000744270 */
[-C--:B------:R-:W-:Y:S01]  /*3200*/  FMUL R49, R49, R0.reuse ;  /* 0x0000000031317220 */ /* 0x080fe20000400000 */
[----:B------:R-:W-:Y:S01]  /*3210*/  ISETP.GT.AND P0, PT, R3, 0x18, PT ;  /* 0x000000180300780c */ /* 0x000fe20003f04270 */
[-C--:B------:R-:W-:Y:S01]  /*3220*/  FMUL R51, R51, R0.reuse ;  /* 0x0000000033337220 */ /* 0x080fe20000400000 */
[----:B------:R-:W-:Y:S01]  /*3230*/  F2FP.TF32.F32.PACK_B R5, R5 ;  /* 0x00000005ff05723e */ /* 0x000fe200024050ff */
[-C--:B------:R-:W-:Y:S01]  /*3240*/  FMUL R53, R53, R0.reuse ;  /* 0x0000000035357220 */ /* 0x080fe20000400000 */
[----:B------:R-:W-:Y:S01]  /*3250*/  F2FP.TF32.F32.PACK_B R11, R11 ;  /* 0x0000000bff0b723e */ /* 0x000fe200024050ff */
[----:B------:R-:W-:Y:S01]  /*3260*/  FMUL R15, R54, R0 ;  /* 0x00000000360f7220 */ /* 0x000fe20000400000 */
[----:B------:R-:W-:-:S02]  /*3270*/  F2FP.TF32.F32.PACK_B R35, R35 ;  /* 0x00000023ff23723e */ /* 0x000fc400024050ff */
[----:B------:R-:W-:Y:S01]  /*3280*/  F2FP.TF32.F32.PACK_B R37, R37 ;  /* 0x00000025ff25723e */ /* 0x000fe200024050ff */
[----:B0-----:R-:W-:Y:S02]  /*3290*/  @P3 IMAD.MOV.U32 R8, RZ, RZ, R16 ;  /* 0x000000ffff083224 */ /* 0x001fe400078e0010 */
[----:B------:R-:W-:Y:S01]  /*32a0*/  FMUL R13, R38, R0 ;  /* 0x00000000260d7220 */ /* 0x000fe20000400000 */
[----:B------:R-:W-:Y:S01]  /*32b0*/  @P3 IMAD.MOV.U32 R9, RZ, RZ, R17 ;  /* 0x000000ffff093224 */ /* 0x000fe200078e0011 */
[----:B------:R-:W-:Y:S02]  /*32c0*/  F2FP.TF32.F32.PACK_B R39, R39 ;  /* 0x00000027ff27723e */ /* 0x000fe400024050ff */
[----:B------:R-:W-:Y:S02]  /*32d0*/  F2FP.TF32.F32.PACK_B R41, R41 ;  /* 0x00000029ff29723e */ /* 0x000fe400024050ff */
[----:B------:R0:W-:Y:S01]  /*32e0*/  @P3 STG.E desc[UR12][R8.64+0x24], R31 ;  /* 0x0000241f08003986 */ /* 0x0001e2000c10190c */
[----:B------:R-:W-:-:S02]  /*32f0*/  ISETP.GT.AND P3, PT, R4, 0x8, P1 ;  /* 0x000000080400780c */ /* 0x000fc40000f64270 */
[----:B------:R-:W-:Y:S01]  /*3300*/  ISETP.GT.AND P1, PT, R3, 0x19, PT ;  /* 0x000000190300780c */ /* 0x000fe20003f24270 */
[----:B------:R1:W-:Y:S01]  /*3310*/  @P5 STG.E desc[UR12][R6.64+0x40], R5 ;  /* 0x0000400506005986 */ /* 0x0003e2000c10190c */
[C---:B------:R-:W-:Y:S02]  /*3320*/  ISETP.GT.AND P5, PT, R4.reuse, RZ, P0 ;  /* 0x000000ff0400720c */ /* 0x040fe400007a4270 */
[----:B------:R-:W-:Y:S01]  /*3330*/  F2FP.TF32.F32.PACK_B R13, R13 ;  /* 0x0000000dff0d723e */ /* 0x000fe200024050ff */
[----:B------:R-:W-:Y:S01]  /*3340*/  @P4 STG.E desc[UR12][R6.64+0x44], R33 ;  /* 0x0000442106004986 */ /* 0x000fe2000c10190c */
[----:B------:R-:W-:Y:S02]  /*3350*/  ISETP.GT.AND P4, PT, R4, RZ, P1 ;  /* 0x000000ff0400720c */ /* 0x000fe40000f84270 */
[----:B------:R-:W-:Y:S01]  /*3360*/  F2FP.TF32.F32.PACK_B R43, R43 ;  /* 0x0000002bff2b723e */ /* 0x000fe200024050ff */
[----:B0-----:R-:W-:Y:S01]  /*3370*/  @P2 IMAD.MOV.U32 R8, RZ, RZ, R16 ;  /* 0x000000ffff082224 */ /* 0x001fe200078e0010 */
[----:B------:R-:W-:Y:S01]  /*3380*/  F2FP.TF32.F32.PACK_B R45, R45 ;  /* 0x0000002dff2d723e */ /* 0x000fe200024050ff */
[----:B------:R-:W-:Y:S01]  /*3390*/  @P2 IMAD.MOV.U32 R9, RZ, RZ, R17 ;  /* 0x000000ffff092224 */ /* 0x000fe200078e0011 */
[----:B------:R-:W-:Y:S01]  /*33a0*/  F2FP.TF32.F32.PACK_B R47, R47 ;  /* 0x0000002fff2f723e */ /* 0x000fe200024050ff */
[----:B-1----:R-:W-:Y:S01]  /*33b0*/  FMUL R5, R36, R0 ;  /* 0x0000000024057220 */ /* 0x002fe20000400000 */
[----:B------:R-:W-:-:S02]  /*33c0*/  F2FP.TF32.F32.PACK_B R49, R49 ;  /* 0x00000031ff31723e */ /* 0x000fc400024050ff */
[----:B------:R0:W-:Y:S01]  /*33d0*/  @P2 STG.E desc[UR12][R8.64+0x40], R11 ;  /* 0x0000400b08002986 */ /* 0x0001e2000c10190c */
[----:B------:R-:W-:Y:S02]  /*33e0*/  ISETP.GT.AND P2, PT, R4, 0x8, P0 ;  /* 0x000000080400780c */ /* 0x000fe40000744270 */
[----:B------:R-:W-:Y:S02]  /*33f0*/  F2FP.TF32.F32.PACK_B R5, R5 ;  /* 0x00000005ff05723e */ /* 0x000fe400024050ff */
[----:B------:R-:W-:Y:S02]  /*3400*/  ISETP.GT.AND P0, PT, R3, 0x20, PT ;  /* 0x000000200300780c */ /* 0x000fe40003f04270 */
[----:B------:R-:W-:Y:S02]  /*3410*/  F2FP.TF32.F32.PACK_B R51, R51 ;  /* 0x00000033ff33723e */ /* 0x000fe400024050ff */
[----:B------:R-:W-:Y:S02]  /*3420*/  F2FP.TF32.F32.PACK_B R53, R53 ;  /* 0x00000035ff35723e */ /* 0x000fe400024050ff */
[----:B------:R-:W-:Y:S01]  /*3430*/  F2FP.TF32.F32.PACK_B R15, R15 ;  /* 0x0000000fff0f723e */ /* 0x000fe200024050ff */
[----:B0-----:R-:W-:-:S02]  /*3440*/  @P3 IMAD.MOV.U32 R8, RZ, RZ, R16 ;  /* 0x000000ffff083224 */ /* 0x001fc400078e0010 */
[----:B------:R-:W-:Y:S01]  /*3450*/  FMUL R11, R42, R0 ;  /* 0x000000002a0b7220 */ /* 0x000fe20000400000 */
[----:B------:R-:W-:-:S04]  /*3460*/  @P3 IMAD.MOV.U32 R9, RZ, RZ, R17 ;  /* 0x000000ffff093224 */ /* 0x000fc800078e0011 */
[----:B------:R-:W-:Y:S01]  /*3470*/  F2FP.TF32.F32.PACK_B R11, R11 ;  /* 0x0000000bff0b723e */ /* 0x000fe200024050ff */
[----:B------:R0:W-:Y:S01]  /*3480*/  @P3 STG.E desc[UR12][R8.64+0x44], R35 ;  /* 0x0000442308003986 */ /* 0x0001e2000c10190c */
[C---:B------:R-:W-:Y:S02]  /*3490*/  ISETP.GT.AND P3, PT, R4.reuse, 0x8, P1 ;  /* 0x000000080400780c */ /* 0x040fe40000f64270 */
[C---:B------:R-:W-:Y:S01]  /*34a0*/  ISETP.GT.AND P1, PT, R3.reuse, 0x21, PT ;  /* 0x000000210300780c */ /* 0x040fe20003f24270 */
[----:B------:R1:W-:Y:S01]  /*34b0*/  @P5 STG.E desc[UR12][R6.64+0x60], R5 ;  /* 0x0000600506005986 */ /* 0x0003e2000c10190c */
[C---:B------:R-:W-:Y:S02]  /*34c0*/  ISETP.GT.AND P5, PT, R4.reuse, RZ, P0 ;  /* 0x000000ff0400720c */ /* 0x040fe400007a4270 */
[----:B------:R-:W-:Y:S01]  /*34d0*/  ISETP.GT.AND P0, PT, R4, 0x8, P0 ;  /* 0x000000080400780c */ /* 0x000fe20000704270 */
[----:B------:R-:W-:Y:S01]  /*34e0*/  @P4 STG.E desc[UR12][R6.64+0x64], R37 ;  /* 0x0000642506004986 */ /* 0x000fe2000c10190c */
[----:B------:R-:W-:Y:S01]  /*34f0*/  ISETP.GT.AND P4, PT, R3, 0x29, PT ;  /* 0x000000290300780c */ /* 0x000fe20003f84270 */
[----:B0-----:R-:W-:-:S03]  /*3500*/  @P2 IMAD.MOV.U32 R8, RZ, RZ, R16 ;  /* 0x000000ffff082224 */ /* 0x001fc600078e0010 */
[C---:B------:R-:W-:Y:S01]  /*3510*/  ISETP.GT.AND P6, PT, R4.reuse, RZ, P4 ;  /* 0x000000ff0400720c */ /* 0x040fe200027c4270 */
[----:B------:R-:W-:Y:S01]  /*3520*/  @P2 IMAD.MOV.U32 R9, RZ, RZ, R17 ;  /* 0x000000ffff092224 */ /* 0x000fe200078e0011 */
[----:B------:R-:W-:Y:S01]  /*3530*/  ISETP.GT.AND P4, PT, R4, 0x8, P4 ;  /* 0x000000080400780c */ /* 0x000fe20002784270 */
[----:B-1----:R-:W-:-:S03]  /*3540*/  FMUL R5, R40, R0 ;  /* 0x0000000028057220 */ /* 0x002fc60000400000 */
[----:B------:R0:W-:Y:S01]  /*3550*/  @P2 STG.E desc[UR12][R8.64+0x60], R13 ;  /* 0x0000600d08002986 */ /* 0x0001e2000c10190c */
[C---:B------:R-:W-:Y:S02]  /*3560*/  ISETP.GT.AND P2, PT, R4.reuse, RZ, P1 ;  /* 0x000000ff0400720c */ /* 0x040fe40000f44270 */
[----:B------:R-:W-:Y:S02]  /*3570*/  F2FP.TF32.F32.PACK_B R5, R5 ;  /* 0x00000005ff05723e */ /* 0x000fe400024050ff */
[----:B------:R-:W-:Y:S02]  /*3580*/  ISETP.GT.AND P1, PT, R4, 0x8, P1 ;  /* 0x000000080400780c */ /* 0x000fe40000f24270 */
[----:B------:R-:W-:Y:S02]  /*3590*/  @P6 IMAD.MOV.U32 R2, RZ, RZ, R6 ;  /* 0x000000ffff026224 */ /* 0x000fe400078e0006 */
[----:B0-----:R-:W-:Y:S02]  /*35a0*/  @P3 IMAD.MOV.U32 R8, RZ, RZ, R16 ;  /* 0x000000ffff083224 */ /* 0x001fe400078e0010 */
[----:B------:R-:W-:Y:S01]  /*35b0*/  FMUL R13, R52, R0 ;  /* 0x00000000340d7220 */ /* 0x000fe20000400000 */
[----:B------:R-:W-:-:S04]  /*35c0*/  @P3 IMAD.MOV.U32 R9, RZ, RZ, R17 ;  /* 0x000000ffff093224 */ /* 0x000fc800078e0011 */
[----:B------:R-:W-:Y:S01]  /*35d0*/  F2FP.TF32.F32.PACK_B R13, R13 ;  /* 0x0000000dff0d723e */ /* 0x000fe200024050ff */
[----:B------:R0:W-:Y:S04]  /*35e0*/  @P3 STG.E desc[UR12][R8.64+0x64], R39 ;  /* 0x0000642708003986 */ /* 0x0001e8000c10190c */
[----:B------:R1:W-:Y:S01]  /*35f0*/  @P5 STG.E desc[UR12][R6.64+0x80], R5 ;  /* 0x0000800506005986 */ /* 0x0003e2000c10190c */
[----:B------:R-:W-:-:S03]  /*3600*/  ISETP.GT.AND P5, PT, R3, 0x28, PT ;  /* 0x000000280300780c */ /* 0x000fc60003fa4270 */
[----:B------:R-:W-:Y:S01]  /*3610*/  @P2 STG.E desc[UR12][R6.64+0x84], R41 ;  /* 0x0000842906002986 */ /* 0x000fe2000c10190c */
[C---:B------:R-:W-:Y:S02]  /*3620*/  ISETP.GT.AND P3, PT, R4.reuse, RZ, P5 ;  /* 0x000000ff0400720c */ /* 0x040fe40002f64270 */
[----:B------:R-:W-:Y:S01]  /*3630*/  ISETP.GT.AND P5, PT, R4, 0x8, P5 ;  /* 0x000000080400780c */ /* 0x000fe20002fa4270 */
[----:B0-----:R-:W-:Y:S01]  /*3640*/  @P0 IMAD.MOV.U32 R8, RZ, RZ, R16 ;  /* 0x000000ffff080224 */ /* 0x001fe200078e0010 */
[----:B------:R-:W-:Y:S01]  /*3650*/  ISETP.GT.AND P2, PT, R3, 0x31, PT ;  /* 0x000000310300780c */ /* 0x000fe20003f44270 */
[----:B------:R-:W-:Y:S02]  /*3660*/  @P0 IMAD.MOV.U32 R9, RZ, RZ, R17 ;  /* 0x000000ffff090224 */ /* 0x000fe400078e0011 */
[----:B-1----:R-:W-:-:S03]  /*3670*/  FMUL R5, R44, R0 ;  /* 0x000000002c057220 */ /* 0x002fc60000400000 */
[----:B------:R0:W-:Y:S01]  /*3680*/  @P0 STG.E desc[UR12][R8.64+0x80], R11 ;  /* 0x0000800b08000986 */ /* 0x0001e2000c10190c */
[----:B------:R-:W-:Y:S02]  /*3690*/  ISETP.GT.AND P0, PT, R3, 0x39, PT ;  /* 0x000000390300780c */ /* 0x000fe40003f04270 */
[----:B------:R-:W-:Y:S01]  /*36a0*/  F2FP.TF32.F32.PACK_B R5, R5 ;  /* 0x00000005ff05723e */ /* 0x000fe200024050ff */
[----:B0-----:R-:W-:Y:S02]  /*36b0*/  @P1 IMAD.MOV.U32 R8, RZ, RZ, R16 ;  /* 0x000000ffff081224 */ /* 0x001fe400078e0010 */
[----:B------:R-:W-:Y:S01]  /*36c0*/  FMUL R11, R46, R0 ;  /* 0x000000002e0b7220 */ /* 0x000fe20000400000 */
[----:B------:R-:W-:-:S04]  /*36d0*/  @P1 IMAD.MOV.U32 R9, RZ, RZ, R17 ;  /* 0x000000ffff091224 */ /* 0x000fc800078e0011 */
[----:B------:R-:W-:Y:S01]  /*36e0*/  F2FP.TF32.F32.PACK_B R11, R11 ;  /* 0x0000000bff0b723e */ /* 0x000fe200024050ff */
[----:B------:R0:W-:Y:S01]  /*36f0*/  @P1 STG.E desc[UR12][R8.64+0x84], R43 ;  /* 0x0000842b08001986 */ /* 0x0001e2000c10190c */
[----:B------:R-:W-:-:S03]  /*3700*/  ISETP.GT.AND P1, PT, R3, 0x38, PT ;  /* 0x000000380300780c */ /* 0x000fc60003f24270 */
[----:B------:R1:W-:Y:S01]  /*3710*/  @P3 STG.E desc[UR12][R6.64+0xa0], R5 ;  /* 0x0000a00506003986 */ /* 0x0003e2000c10190c */
[----:B------:R-:W-:Y:S01]  /*3720*/  ISETP.GT.AND P3, PT, R3, 0x30, PT ;  /* 0x000000300300780c */ /* 0x000fe20003f64270 */
[----:B------:R-:W-:-:S05]  /*3730*/  @P6 IMAD.MOV.U32 R3, RZ, RZ, R7 ;  /* 0x000000ffff036224 */ /* 0x000fca00078e0007 */
[----:B------:R2:W-:Y:S01]  /*3740*/  @P6 STG.E desc[UR12][R2.64+0xa4], R45 ;  /* 0x0000a42d02006986 */ /* 0x0005e2000c10190c */
[----:B------:R-:W-:Y:S01]  /*3750*/  ISETP.GT.AND P6, PT, R4, RZ, P3 ;  /* 0x000000ff0400720c */ /* 0x000fe20001fc4270 */
[-C--:B0-----:R-:W-:Y:S01]  /*3760*/  FMUL R9, R50, R0.reuse ;  /* 0x0000000032097220 */ /* 0x081fe20000400000 */
[----:B------:R-:W-:Y:S01]  /*3770*/  ISETP.GT.AND P3, PT, R4, 0x8, P3 ;  /* 0x000000080400780c */ /* 0x000fe20001f64270 */
[-C--:B-1----:R-:W-:Y:S01]  /*3780*/  FMUL R5, R48, R0.reuse ;  /* 0x0000000030057220 */ /* 0x082fe20000400000 */
[----:B------:R-:W-:Y:S02]  /*3790*/  FMUL R0, R55, R0 ;  /* 0x0000000037007220 */ /* 0x000fe40000400000 */
[----:B------:R-:W-:Y:S02]  /*37a0*/  F2FP.TF32.F32.PACK_B R9, R9 ;  /* 0x00000009ff09723e */ /* 0x000fe400024050ff */
[----:B------:R-:W-:Y:S01]  /*37b0*/  F2FP.TF32.F32.PACK_B R5, R5 ;  /* 0x00000005ff05723e */ /* 0x000fe200024050ff */
[----:B--2---:R-:W-:-:S02]  /*37c0*/  @P5 IMAD.MOV.U32 R2, RZ, RZ, R16 ;  /* 0x000000ffff025224 */ /* 0x004fc400078e0010 */
[----:B------:R-:W-:-:S05]  /*37d0*/  @P5 IMAD.MOV.U32 R3, RZ, RZ, R17 ;  /* 0x000000ffff035224 */ /* 0x000fca00078e0011 */
[----:B------:R0:W-:Y:S01]  /*37e0*/  @P5 STG.E desc[UR12][R2.64+0xa0], R11 ;  /* 0x0000a00b02005986 */ /* 0x0001e2000c10190c */
[C---:B------:R-:W-:Y:S02]  /*37f0*/  ISETP.GT.AND P5, PT, R4.reuse, RZ, P2 ;  /* 0x000000ff0400720c */ /* 0x040fe400017a4270 */
[----:B------:R-:W-:Y:S01]  /*3800*/  ISETP.GT.AND P2, PT, R4, 0x8, P2 ;  /* 0x000000080400780c */ /* 0x000fe20001744270 */
[----:B0-----:R-:W-:Y:S02]  /*3810*/  @P4 IMAD.MOV.U32 R2, RZ, RZ, R16 ;  /* 0x000000ffff024224 */ /* 0x001fe400078e0010 */
        /* <DEDUP_REMOVED lines=11> */
[----:B------:R0:W-:Y:S02]  /*38d0*/  @P5 STG.E desc[UR12][R2.64+0xc4], R49 ;  /* 0x0000c43102005986 */ /* 0x0001e4000c10190c */
        /* <DEDUP_REMOVED lines=8> */
[----:B------:R0:W-:Y:S04]  /*3960*/  @P4 STG.E desc[UR12][R2.64+0xe0], R13 ;  /* 0x0000e00d02004986 */ /* 0x0001e8000c10190c */
[----:B------:R1:W-:Y:S01]  /*3970*/  @P6 STG.E desc[UR12][R6.64+0xe4], R53 ;  /* 0x0000e43506006986 */ /* 0x0003e2000c10190c */
[----:B0-----:R-:W-:Y:S02]  /*3980*/  @P1 IMAD.MOV.U32 R2, RZ, RZ, R16 ;  /* 0x000000ffff021224 */ /* 0x001fe400078e0010 */
[----:B------:R-:W-:-:S05]  /*3990*/  @P1 IMAD.MOV.U32 R3, RZ, RZ, R17 ;  /* 0x000000ffff031224 */ /* 0x000fca00078e0011 */
[----:B------:R1:W-:Y:S01]  /*39a0*/  @P1 STG.E desc[UR12][R2.64+0xe0], R15 ;  /* 0x0000e00f02001986 */ /* 0x0003e2000c10190c */
[----:B------:R-:W-:Y:S05]  /*39b0*/  @!P0 EXIT ;  /* 0x000000000000894d */ /* 0x000fea0003800000 */
[----:B-1----:R-:W-:-:S05]  /*39c0*/  F2FP.TF32.F32.PACK_B R3, R0 ;  /* 0x00000000ff03723e */ /* 0x002fca00024050ff */
[----:B------:R-:W-:Y:S01]  /*39d0*/  STG.E desc[UR12][R16.64+0xe4], R3 ;  /* 0x0000e40310007986 */ /* 0x000fe2000c10190c */
[----:B------:R-:W-:Y:S05]  /*39e0*/  EXIT ;  /* 0x000000000000794d */ /* 0x000fea0003800000 */
.L_x_10:
[----:B------:R-:W-:-:S13]  /*39f0*/  ISETP.NE.AND P0, PT, R6, RZ, PT ;  /* 0x000000ff0600720c */ /* 0x000fda0003f05270 */
[----:B------:R-:W-:Y:S05]  /*3a00*/  @P0 EXIT ;  /* 0x000000000000094d */ /* 0x000fea0003800000 */
[----:B------:R-:W-:Y:S01]  /*3a10*/  ELECT P0, URZ, PT ;  /* 0x00000000003f782f */ /* 0x000fe20003800000 */
[----:B------:R-:W-:-:S12]  /*3a20*/  BSSY B0, `(.L_x_83) ;  /* 0x0000083000007945 */ /* 0x000fd80003800000 */
[----:B------:R-:W-:Y:S05]  /*3a30*/  @!P0 BRA `(.L_x_84) ;  /* 0x0000000800048947 */ /* 0x000fea0003800000 */
[----:B------:R-:W-:Y:S02]  /*3a40*/  ISETP.GE.AND P0, PT, R4, 0x1, PT ;  /* 0x000000010400780c */ /* 0x000fe40003f06270 */
[----:B------:R-:W-:-:S04]  /*3a50*/  SHF.R.S32.HI R5, RZ, 0x1f, R8 ;  /* 0x0000001fff057819 */ /* 0x000fc80000011408 */
[----:B------:R-:W-:-:S07]  /*3a60*/  LEA.HI R5, R5, R8, RZ, 0x7 ;  /* 0x0000000805057211 */ /* 0x000fce00078f38ff */
[----:B------:R-:W-:Y:S05]  /*3a70*/  @!P0 BRA `(.L_x_84) ;  /* 0x0000000400f48947 */ /* 0x000fea0003800000 */
[----:B-1---5:R-:W0:Y:S01]  /*3a80*/  S2R R0, SR_CTAID.X ;  /* 0x0000000000007919 */ /* 0x022e220000002500 */
[----:B------:R-:W-:Y:S01]  /*3a90*/  LOP3.LUT R5, R5, 0xffffff80, RZ, 0xc0, !PT ;  /* 0xffffff8005057812 */ /* 0x000fe200078ec0ff */
[----:B------:R-:W-:Y:S01]  /*3aa0*/  ULDC UR4, c[0x0][0x384] ;  /* 0x0000e10000047ab9 */ /* 0x000fe20000000800 */
[C---:B------:R-:W-:Y:S01]  /*3ab0*/  LOP3.LUT P0, RZ, R8.reuse, 0x1f, RZ, 0xc0, !PT ;  /* 0x0000001f08ff7812 */ /* 0x040fe2000780c0ff */
[----:B------:R-:W1:Y:S01]  /*3ac0*/  S2R R10, SR_CTAID.Y ;  /* 0x00000000000a7919 */ /* 0x000e620000002600 */
[----:B------:R-:W-:Y:S01]  /*3ad0*/  ULDC UR5, c[0x0][0x388] ;  /* 0x0000e20000057ab9 */ /* 0x000fe20000000800 */
[----:B------:R-:W-:Y:S01]  /*3ae0*/  IMAD.IADD R5, R8, 0x1, -R5 ;  /* 0x0000000108057824 */ /* 0x000fe200078e0a05 */
[----:B------:R-:W-:Y:S01]  /*3af0*/  LOP3.LUT R18, R3, 0x2, RZ, 0xfc, !PT ;  /* 0x0000000203127812 */ /* 0x000fe200078efcff */
[----:B------:R-:W-:Y:S01]  /*3b00*/  VIADD R22, R4, 0x1 ;  /* 0x0000000104167836 */ /* 0x000fe20000000000 */
[----:B------:R-:W-:Y:S01]  /*3b10*/  CS2R R6, SRZ ;  /* 0x0000000000067805 */ /* 0x000fe2000001ff00 */
[----:B---3--:R-:W-:Y:S01]  /*3b20*/  IMAD.MOV.U32 R2, RZ, RZ, RZ ;  /* 0x000000ffff027224 */ /* 0x008fe200078e00ff */
[----:B------:R-:W-:-:S02]  /*3b30*/  ISETP.NE.AND P1, PT, R5, RZ, PT ;  /* 0x000000ff0500720c */ /* 0x000fc40003f25270 */
[----:B------:R-:W-:Y:S02]  /*3b40*/  CS2R R8, SRZ ;  /* 0x0000000000087805 */ /* 0x000fe4000001ff00 */
[----:B------:R-:W-:Y:S01]  /*3b50*/  ISETP.NE.OR P0, PT, R5, RZ, !P0 ;  /* 0x000000ff0500720c */ /* 0x000fe20004705670 */
[----:B------:R-:W-:Y:S02]  /*3b60*/  IMAD.MOV.U32 R5, RZ, RZ, 0x1 ;  /* 0x00000001ff057424 */ /* 0x000fe400078e00ff */
[----:B0-----:R-:W-:-:S04]  /*3b70*/  IMAD.SHL.U32 R19, R0, 0x40, RZ ;  /* 0x0000004000137824 */ /* 0x001fc800078e00ff */
[----:B------:R-:W-:-:S04]  /*3b80*/  IMAD.HI.U32 R0, R19, UR4, RZ ;  /* 0x0000000413007c27 */ /* 0x000fc8000f8e00ff */
[----:B-1----:R-:W-:Y:S01]  /*3b90*/  IMAD.SHL.U32 R16, R10, 0x40, RZ ;  /* 0x000000400a107824 */ /* 0x002fe200078e00ff */
[----:B------:R-:W-:-:S07]  /*3ba0*/  SHF.R.U32.HI R0, RZ, UR5, R0 ;  /* 0x00000005ff007c19 */ /* 0x000fce0008011600 */
.L_x_88:
[----:B------:R-:W0:Y:S01]  /*3bb0*/  S2R R11, SR_CgaCtaId ;  /* 0x00000000000b7919 */ /* 0x000e220000008800 */
[----:B------:R-:W-:-:S04]  /*3bc0*/  MOV R10, 0x400 ;  /* 0x00000400000a7802 */ /* 0x000fc80000000f00 */
[----:B0-----:R-:W-:Y:S02]  /*3bd0*/  LEA R21, R11, R10, 0x18 ;  /* 0x0000000a0b157211 */ /* 0x001fe400078ec0ff */
[----:B------:R-:W-:-:S03]  /*3be0*/  SHF.L.U32 R10, R5, 0x1f, RZ ;  /* 0x0000001f050a7819 */ /* 0x000fc600000006ff */
[----:B------:R-:W-:-:S07]  /*3bf0*/  IMAD R17, R2, 0x8, R21 ;  /* 0x0000000802117824 */ /* 0x000fce00078e0215 */
.L_x_85:
[----:B0-----:R0:W1:Y:S02]  /*3c00*/  SYNCS.PHASECHK.TRANS64.TRYWAIT P2, [R17+URZ+0x38070], R10 ;  /* 0x0380700a110075a7 */ /* 0x001064000804017f */
[----:B-1----:R-:W-:Y:S05]  /*3c10*/  @!P2 NANOSLEEP.SYNCS 0x989680 ;  /* 0x009896800000a95d */ /* 0x002fea0003900000 */
[----:B------:R-:W1:Y:S02]  /*3c20*/  @!P2 SYNCS.PHASECHK.TRANS64 P2, [R17+URZ+0x38070], R10 ;  /* 0x0380700a1100a5a7 */ /* 0x000e64000804007f */
[----:B-1----:R-:W-:Y:S05]  /*3c30*/  @!P2 BRA `(.L_x_85) ;  /* 0xfffffffc00f0a947 */ /* 0x002fea000383ffff */
[----:B0-----:R-:W0:Y:S02]  /*3c40*/  @!P1 LDC R10, c[0x0][0x580] ;  /* 0x00016000ff0a9b82 */ /* 0x001e240000000800 */
[----:B0-----:R0:W-:Y:S02]  /*3c50*/  @!P1 SYNCS.ARRIVE.TRANS64 RZ, [R17+URZ+0x38000], R10 ;  /* 0x0380000a11ff99a7 */ /* 0x0011e4000800003f */
[----:B0-----:R-:W-:-:S04]  /*3c60*/  PRMT R10, R18, 0x9910, RZ ;  /* 0x00009910120a7816 */ /* 0x001fc800000000ff */
[----:B------:R-:W-:-:S13]  /*3c70*/  ISETP.NE.AND P2, PT, R10, 0x2, PT ;  /* 0x000000020a00780c */ /* 0x000fda0003f45270 */
[----:B------:R-:W-:Y:S05]  /*3c80*/  @P2 BRA `(.L_x_86) ;  /* 0x0000000000042947 */ /* 0x000fea0003800000 */
[----:B------:R-:W-:Y:S01]  /*3c90*/  BPT.TRAP 0x1 ;  /* 0x000000040000795c */ /* 0x000fe20000300000 */
.L_x_86:
[----:B------:R-:W-:Y:S05]  /*3ca0*/  @P0 BRA `(.L_x_87) ;  /* 0x0000000000040947 */ /* 0x000fea0003800000 */
[----:B------:R-:W-:Y:S01]  /*3cb0*/  BPT.TRAP 0x1 ;  /* 0x000000040000795c */ /* 0x000fe20000300000 */
.L_x_87:
[----:B------:R-:W0:Y:S01]  /*3cc0*/  LDC R12, c[0x0][0x380] ;  /* 0x0000e000ff0c7b82 */ /* 0x000e220000000800 */
[----:B------:R-:W-:Y:S01]  /*3cd0*/  R2UR UR4, R0 ;  /* 0x00000000000472ca */ /* 0x000fe200000e0000 */
[----:B------:R-:W-:Y:S01]  /*3ce0*/  ULDC UR14, c[0x0][0x38c] ;  /* 0x0000e300000e7ab9 */ /* 0x000fe20000000800 */
[----:B------:R-:W-:Y:S01]  /*3cf0*/  R2UR UR13, R19 ;  /* 0x00000000130d72ca */ /* 0x000fe200000e0000 */
[----:B------:R-:W-:Y:S01]  /*3d00*/  UISETP.NE.AND UP0, UPT, UR14, 0x1, UPT ;  /* 0x000000010e00788c */ /* 0x000fe2000bf05270 */
[----:B------:R-:W-:Y:S01]  /*3d10*/  R2UR UR10, R21 ;  /* 0x00000000150a72ca */ /* 0x000fe200000e0000 */
[----:B------:R-:W-:Y:S01]  /*3d20*/  ULDC UR23, c[0x0][0x398] ;  /* 0x0000e60000177ab9 */ /* 0x000fe20000000800 */
[----:B------:R-:W-:Y:S01]  /*3d30*/  R2UR UR16, R2 ;  /* 0x00000000021072ca */ /* 0x000fe200000e0000 */
[----:B------:R-:W1:Y:S01]  /*3d40*/  LDC.64 R10, c[0x0][0x3f8] ;  /* 0x0000fe00ff0a7b82 */ /* 0x000e620000000a00 */
[----:B------:R-:W-:Y:S01]  /*3d50*/  R2UR UR18, R8 ;  /* 0x00000000081272ca */ /* 0x000fe200000e0000 */
[----:B------:R-:W-:Y:S01]  /*3d60*/  ULDC UR12, c[0x0][0x3ec] ;  /* 0x0000fb00000c7ab9 */ /* 0x000fe20000000800 */
[----:B------:R-:W-:Y:S01]  /*3d70*/  R2UR UR17, R17 ;  /* 0x00000000111172ca */ /* 0x000fe200000e0000 */
[----:B------:R-:W-:Y:S01]  /*3d80*/  VIADD R22, R22, 0xffffffff ;  /* 0xffffffff16167836 */ /* 0x000fe20000000000 */
[----:B------:R-:W-:Y:S01]  /*3d90*/  ULDC.64 UR26, c[0x0][0x198] ;  /* 0x00006600001a7ab9 */ /* 0x000fe20000000a00 */
[----:B------:R-:W-:Y:S01]  /*3da0*/  ULDC.64 UR20, c[0x0][0x3f0] ;  /* 0x0000fc0000147ab9 */ /* 0x000fe20000000a00 */
[----:B------:R-:W-:Y:S01]  /*3db0*/  @UP0 ULDC.64 UR8, c[0x0][0x390] ;  /* 0x0000e40000080ab9 */ /* 0x000fe20000000a00 */
[----:B------:R-:W1:Y:S01]  /*3dc0*/  LDC.64 R14, c[0x0][0x3d0] ;  /* 0x0000f400ff0e7b82 */ /* 0x000e620000000a00 */
[----:B------:R-:W-:Y:S01]  /*3dd0*/  ISETP.GT.AND P6, PT, R22, 0x1, PT ;  /* 0x000000011600780c */ /* 0x000fe20003fc4270 */
[----:B------:R-:W-:Y:S01]  /*3de0*/  VIADD R2, R2, 0x1 ;  /* 0x0000000102027836 */ /* 0x000fe20000000000 */
[----:B------:R-:W-:Y:S01]  /*3df0*/  UMOV UR24, 0x0 ;  /* 0x0000000000187882 */ /* 0x000fe20000000000 */
[----:B------:R-:W-:-:S02]  /*3e00*/  ULEA UR16, UR16, UR10, 0xd ;  /* 0x0000000a10107291 */ /* 0x000fc4000f8e683f */
[----:B------:R-:W-:Y:S01]  /*3e10*/  USHF.L.U32 UR18, UR18, 0x5, URZ ;  /* 0x0000000512127899 */ /* 0x000fe2000800063f */
[----:B------:R-:W-:Y:S01]  /*3e20*/  ISETP.NE.AND P5, PT, R2, 0xe, PT ;  /* 0x0000000e0200780c */ /* 0x000fe20003fa5270 */
[----:B------:R-:W2:Y:S01]  /*3e30*/  LDC.64 R20, c[0x0][0x3e0] ;  /* 0x0000f800ff147b82 */ /* 0x000ea20000000a00 */
[----:B0-----:R-:W-:Y:S01]  /*3e40*/  ISETP.NE.AND P2, PT, R12, 0x1, PT ;  /* 0x000000010c00780c */ /* 0x001fe20003f45270 */
[----:B------:R-:W-:Y:S01]  /*3e50*/  UIADD3 UR17, UR17, 0x38000, URZ ;  /* 0x0003800011117890 */ /* 0x000fe2000fffe03f */
[----:B------:R-:W-:Y:S01]  /*3e60*/  SEL R2, R2, RZ, P5 ;  /* 0x000000ff02027207 */ /* 0x000fe20002800000 */
[----:B------:R-:W-:-:S10]  /*3e70*/  UMOV UR25, 0x10000000 ;  /* 0x1000000000197882 */ /* 0x000fd40000000000 */
[----:B------:R-:W-:Y:S01]  /*3e80*/  @P2 IMAD.U32 R13, RZ, RZ, UR4 ;  /* 0x00000004ff0d2e24 */ /* 0x000fe2000f8e00ff */
[----:B------:R-:W-:Y:S01]  /*3e90*/  ULDC.64 UR4, c[0x0][0x3c8] ;  /* 0x0000f20000047ab9 */ /* 0x000fe20000000a00 */
[----:B-1----:R-:W-:Y:S02]  /*3ea0*/  IMAD R11, R7, R14, R11 ;  /* 0x0000000e070b7224 */ /* 0x002fe400078e020b */
[----:B------:R-:W-:Y:S01]  /*3eb0*/  IMAD R10, R9, UR5, R10 ;  /* 0x00000005090a7c24 */ /* 0x000fe2000f8e020a */
[----:B------:R-:W-:Y:S02]  /*3ec0*/  @P2 R2UR UR13, R13 ;  /* 0x000000000d0d22ca */ /* 0x000fe400000e0000 */
[----:B------:R-:W0:Y:S01]  /*3ed0*/  LDC R13, c[0x0][0x400] ;  /* 0x00010000ff0d7b82 */ /* 0x000e220000000800 */
[----:B------:R-:W-:Y:S02]  /*3ee0*/  IMAD.U32 R11, R11, 0x20, R10 ;  /* 0x000000200b0b7824 */ /* 0x000fe400078e000a */
[----:B------:R-:W-:-:S05]  /*3ef0*/  VIADD R10, R8, 0x1 ;  /* 0x00000001080a7836 */ /* 0x000fca0000000000 */
[----:B------:R-:W-:-:S03]  /*3f00*/  ISETP.NE.AND P2, PT, R10, UR15, PT ;  /* 0x0000000f0a007c0c */ /* 0x000fc6000bf45270 */
[----:B------:R-:W-:Y:S02]  /*3f10*/  UIMAD.WIDE.U32 UR6, UR13, UR8, URZ ;  /* 0x000000080d0672a5 */ /* 0x000fe4000f8e003f */
[----:B------:R-:W-:Y:S01]  /*3f20*/  UMOV UR5, UR13 ;  /* 0x0000000d00057c82 */ /* 0x000fe20008000000 */
[----:B------:R-:W-:Y:S02]  /*3f30*/  UIADD3 UR6, UP1, UR26, 0xf0, URZ ;  /* 0x000000f01a067890 */ /* 0x000fe4000ff3e03f */
[----:B------:R-:W-:Y:S02]  /*3f40*/  @UP0 USHF.R.U32.HI UR5, URZ, UR9, UR7 ;  /* 0x000000093f050299 */ /* 0x000fe40008011607 */
[----:B------:R-:W-:Y:S02]  /*3f50*/  UIADD3 UR7, -UR13, URZ, URZ ;  /* 0x0000003f0d077290 */ /* 0x000fe4000fffe13f */
[----:B------:R-:W-:Y:S01]  /*3f60*/  UISETP.NE.AND UP0, UPT, UR23, 0x1, UPT ;  /* 0x000000011700788c */ /* 0x000fe2000bf05270 */
[----:B------:R-:W-:-:S02]  /*3f70*/  ULDC.64 UR8, c[0x0][0x3c0] ;  /* 0x0000f00000087ab9 */ /* 0x000fc40000000a00 */
[----:B------:R-:W-:Y:S01]  /*3f80*/  UMOV UR22, UR5 ;  /* 0x0000000500167c82 */ /* 0x000fe20008000000 */
[----:B0-----:R-:W-:Y:S01]  /*3f90*/  IMAD R8, R6, R15, R13 ;  /* 0x0000000f06087224 */ /* 0x001fe200078e020d */
[----:B------:R-:W-:Y:S01]  /*3fa0*/  UIADD3 UR26, UP2, UR26, 0x270, URZ ;  /* 0x000002701a1a7890 */ /* 0x000fe2000ff5e03f */
[----:B------:R-:W-:Y:S02]  /*3fb0*/  VIADD R13, R9, 0x1 ;  /* 0x00000001090d7836 */ /* 0x000fe40000000000 */
[----:B------:R-:W-:Y:S01]  /*3fc0*/  IMAD R12, R12, UR7, R19 ;  /* 0x000000070c0c7c24 */ /* 0x000fe2000f8e0213 */
[----:B------:R-:W-:Y:S01]  /*3fd0*/  UIADD3 UR7, -UR5, URZ, URZ ;  /* 0x0000003f05077290 */ /* 0x000fe2000fffe13f */
[----:B------:R-:W-:Y:S01]  /*3fe0*/  @P2 IMAD.MOV R13, RZ, RZ, R9 ;  /* 0x000000ffff0d2224 */ /* 0x000fe200078e0209 */
[----:B------:R-:W-:Y:S01]  /*3ff0*/  @UP0 ULDC UR10, c[0x0][0x39c] ;  /* 0x0000e700000a0ab9 */ /* 0x000fe20000000800 */
[----:B------:R-:W-:Y:S01]  /*4000*/  IMAD.U32 R8, R8, 0x400, R11 ;  /* 0x0000040008087824 */ /* 0x000fe200078e000b */
[----:B------:R-:W-:Y:S01]  /*4010*/  R2UR UR19, R12 ;  /* 0x000000000c1372ca */ /* 0x000fe200000e0000 */
[----:B------:R-:W-:Y:S01]  /*4020*/  UIMAD.WIDE.U32 UR10, UR5, UR10, URZ ;  /* 0x0000000a050a72a5 */ /* 0x000fe2000f8e003f */
[----:B--2---:R-:W-:Y:S01]  /*4030*/  ISETP.NE.AND P3, PT, R13, R20, PT ;  /* 0x000000140d00720c */ /* 0x004fe20003f65270 */
[----:B------:R-:W-:Y:S01]  /*4040*/  @UP0 ULDC UR29, c[0x0][0x3a0] ;  /* 0x0000e800001d0ab9 */ /* 0x000fe20000000800 */
[----:B------:R-:W-:Y:S01]  /*4050*/  R2UR UR28, R8 ;  /* 0x00000000081c72ca */ /* 0x000fe200000e0000 */
[----:B------:R-:W-:Y:S01]  /*4060*/  @UP0 USHF.R.U32.HI UR22, URZ, UR29, UR11 ;  /* 0x0000001d3f160299 */ /* 0x000fe2000801160b */
[C---:B------:R-:W-:Y:S01]  /*4070*/  VIADD R12, R7.reuse, 0x1 ;  /* 0x00000001070c7836 */ /* 0x040fe20000000000 */
[----:B------:R-:W-:Y:S01]  /*4080*/  UIMAD UR7, UR14, UR7, UR13 ;  /* 0x000000070e0772a4 */ /* 0x000fe2000f8e020d */
[----:B------:R-:W-:Y:S01]  /*4090*/  R2UR UR13, R7 ;  /* 0x00000000070d72ca */ /* 0x000fe200000e0000 */
[----:B------:R-:W-:Y:S01]  /*40a0*/  UMOV UR10, UR18 ;  /* 0x00000012000a7c82 */ /* 0x000fe20008000000 */
[----:B------:R-:W-:Y:S01]  /*40b0*/  R2UR UR11, R16 ;  /* 0x00000000100b72ca */ /* 0x000fe200000e0000 */
[----:B------:R-:W-:Y:S01]  /*40c0*/  UIMAD UR20, UR7, UR9, UR20 ;  /* 0x00000009071472a4 */ /* 0x000fe2000f8e0214 */
[C---:B------:R-:W-:Y:S01]  /*40d0*/  R2UR UR14, R6.reuse ;  /* 0x00000000060e72ca */ /* 0x040fe200000e0000 */
[----:B------:R-:W-:Y:S01]  /*40e0*/  UIMAD UR19, UR19, UR8, UR12 ;  /* 0x00000008131372a4 */ /* 0x000fe2000f8e020c */
[----:B------:R-:W-:Y:S01]  /*40f0*/  R2UR UR12, R9 ;  /* 0x00000000090c72ca */ /* 0x000fe200000e0000 */
[----:B------:R-:W-:Y:S01]  /*4100*/  UIADD3 UR8, -UR22, URZ, URZ ;  /* 0x0000003f16087290 */ /* 0x000fe2000fffe13f */
[----:B------:R-:W-:Y:S01]  /*4110*/  @P3 IMAD.MOV R12, RZ, RZ, R7 ;  /* 0x000000ffff0c3224 */ /* 0x000fe200078e0207 */
[----:B------:R-:W-:Y:S01]  /*4120*/  UIADD3.X UR7, URZ, UR27, URZ, UP1, !UPT ;  /* 0x0000001b3f077290 */ /* 0x000fe20008ffe43f */
[----:B------:R-:W-:Y:S01]  /*4130*/  SEL R8, RZ, 0x1, P5 ;  /* 0x00000001ff087807 */ /* 0x000fe20002800000 */
[----:B------:R-:W-:Y:S01]  /*4140*/  UIMAD UR5, UR23, UR8, UR5 ;  /* 0x00000008170572a4 */ /* 0x000fe2000f8e0205 */
[----:B------:R-:W-:Y:S01]  /*4150*/  VIADD R11, R6, 0x1 ;  /* 0x00000001060b7836 */ /* 0x000fe20000000000 */
[----:B------:R-:W-:Y:S01]  /*4160*/  ISETP.NE.AND P4, PT, R12, R21, PT ;  /* 0x000000150c00720c */ /* 0x000fe20003f85270 */
[----:B------:R-:W-:Y:S01]  /*4170*/  UIADD3 UR8, UR16, 0x1c000, URZ ;  /* 0x0001c00010087890 */ /* 0x000fe2000fffe03f */
[----:B------:R-:W-:Y:S01]  /*4180*/  LOP3.LUT R5, R5, R8, RZ, 0x3c, !PT ;  /* 0x0000000805057212 */ /* 0x000fe200078e3cff */
[----:B------:R-:W-:Y:S01]  /*4190*/  UIMAD UR21, UR5, UR4, UR21 ;  /* 0x00000004051572a4 */ /* 0x000fe2000f8e0215 */
[----:B------:R-:W-:Y:S01]  /*41a0*/  SEL R8, R10, RZ, P2 ;  /* 0x000000ff0a087207 */ /* 0x000fe20001000000 */
[----:B------:R-:W-:Y:S01]  /*41b0*/  UPRMT UR4, UR28, 0x5410, URZ ;  /* 0x000054101c047896 */ /* 0x000fe2000800003f */
[----:B------:R-:W-:Y:S01]  /*41c0*/  SEL R9, R13, RZ, P3 ;  /* 0x000000ff0d097207 */ /* 0x000fe20001800000 */
[----:B------:R-:W-:Y:S01]  /*41d0*/  UIADD3.X UR27, URZ, UR27, URZ, UP2, !UPT ;  /* 0x0000001b3f1b7290 */ /* 0x000fe200097fe43f */
[----:B------:R-:W-:Y:S01]  /*41e0*/  SEL R7, R12, RZ, P4 ;  /* 0x000000ff0c077207 */ /* 0x000fe20002000000 */
[----:B------:R-:W-:-:S04]  /*41f0*/  UMOV UR9, UR17 ;  /* 0x0000001100097c82 */ /* 0x000fc80008000000 */
[----:B------:R-:W-:Y:S01]  /*4200*/  @P4 IMAD.MOV R11, RZ, RZ, R6 ;  /* 0x000000ffff0b4224 */ /* 0x000fe200078e0206 */
[----:B------:R0:W-:Y:S03]  /*4210*/  UTMALDG.5D.IM2COL [UR16], [UR6], UR4 ;  /* 0x00000010060073b4 */ /* 0x0001e60008060004 */
[----:B------:R-:W-:Y:S01]  /*4220*/  IMAD.MOV.U32 R6, RZ, RZ, R11 ;  /* 0x000000ffff067224 */ /* 0x000fe200078e000b */
[----:B------:R0:W-:Y:S02]  /*4230*/  UTMALDG.5D [UR8], [UR26], desc[UR24] ;  /* 0x000018081a0075b4 */ /* 0x0001e40008021000 */
[----:B0-----:R-:W-:Y:S05]  /*4240*/  @P6 BRA `(.L_x_88) ;  /* 0xfffffff800586947 */ /* 0x001fea000383ffff */
.L_x_84:
[----:B------:R-:W-:Y:S05]  /*4250*/  BSYNC B0 ;  /* 0x0000000000007941 */ /* 0x000fea0003800000 */
.L_x_83:
[----:B------:R-:W-:Y:S01]  /*4260*/  ISETP.GE.U32.AND P0, PT, R4, 0xe, PT ;  /* 0x0000000e0400780c */ /* 0x000fe20003f06070 */
[----:B------:R-:W-:-:S12]  /*4270*/  IMAD.MOV.U32 R5, RZ, RZ, 0x1 ;  /* 0x00000001ff057424 */ /* 0x000fd800078e00ff */
[----:B------:R-:W-:Y:S05]  /*4280*/  @!P0 BRA `(.L_x_89) ;  /* 0x00000000001c8947 */ /* 0x000fea0003800000 */
[----:B------:R-:W-:-:S05]  /*4290*/  SHF.R.U32.HI R6, RZ, 0x1, R4 ;  /* 0x00000001ff067819 */ /* 0x000fca0000011604 */
[----:B------:R-:W-:-:S05]  /*42a0*/  IMAD.WIDE.U32 R6, R6, -0x6db6db6d, RZ ;  /* 0x9249249306067825 */ /* 0x000fca00078e00ff */
[----:B-1---5:R-:W-:-:S04]  /*42b0*/  SHF.R.U32.HI R0, RZ, 0x2, R7 ;  /* 0x00000002ff007819 */ /* 0x022fc80000011607 */
[----:B------:R-:W-:-:S04]  /*42c0*/  LOP3.LUT R0, R0, 0x1, RZ, 0xc0, !PT ;  /* 0x0000000100007812 */ /* 0x000fc800078ec0ff */
[----:B------:R-:W-:-:S04]  /*42d0*/  ISETP.NE.U32.AND P0, PT, R0, 0x1, PT ;  /* 0x000000010000780c */ /* 0x000fc80003f05070 */
[----:B------:R-:W-:-:S04]  /*42e0*/  ISETP.NE.U32.AND.EX P0, PT, RZ, RZ, PT, P0 ;  /* 0x000000ffff00720c */ /* 0x000fc80003f05100 */
[----:B------:R-:W-:-:S09]  /*42f0*/  SEL R5, RZ, 0x1, !P0 ;  /* 0x00000001ff057807 */ /* 0x000fd20004000000 */
.L_x_89:
[----:B------:R-:W-:Y:S05]  /*4300*/  WARPSYNC.ALL ;  /* 0x0000000000007948 */ /* 0x000fea0003800000 */
[----:B------:R-:W-:-:S13]  /*4310*/  ELECT P0, URZ, PT ;  /* 0x00000000003f782f */ /* 0x000fda0003800000 */
[----:B------:R-:W-:Y:S05]  /*4320*/  @!P0 EXIT ;  /* 0x000000000000894d */ /* 0x000fea0003800000 */
[----:B------:R-:W-:-:S04]  /*4330*/  LOP3.LUT R3, R3, 0x2, RZ, 0xfc, !PT ;  /* 0x0000000203037812 */ /* 0x000fc800078efcff */
[----:B------:R-:W-:-:S13]  /*4340*/  ISETP.NE.AND P0, PT, R3, 0x3, PT ;  /* 0x000000030300780c */ /* 0x000fda0003f05270 */
[----:B------:R-:W-:Y:S05]  /*4350*/  @!P0 BRA `(.L_x_90) ;  /* 0x0000000000048947 */ /* 0x000fea0003800000 */
[----:B------:R-:W-:Y:S01]  /*4360*/  BPT.TRAP 0x1 ;  /* 0x000000040000795c */ /* 0x000fe20000300000 */
.L_x_90:
[----:B------:R-:W0:Y:S01]  /*4370*/  S2R R7, SR_CgaCtaId ;  /* 0x0000000000077919 */ /* 0x000e220000008800 */
[----:B---3-5:R-:W-:Y:S02]  /*4380*/  SHF.R.U32.HI R2, RZ, 0x1, R4 ;  /* 0x00000001ff027819 */ /* 0x028fe40000011604 */
[----:B-1----:R-:W-:-:S03]  /*4390*/  MOV R0, 0x400 ;  /* 0x0000040000007802 */ /* 0x002fc60000000f00 */
[----:B------:R-:W-:-:S05]  /*43a0*/  IMAD.WIDE.U32 R2, R2, -0x6db6db6d, RZ ;  /* 0x9249249302027825 */ /* 0x000fca00078e00ff */
[----:B------:R-:W-:-:S05]  /*43b0*/  SHF.R.U32.HI R3, RZ, 0x2, R3 ;  /* 0x00000002ff037819 */ /* 0x000fca0000011603 */
[----:B------:R-:W-:Y:S01]  /*43c0*/  IMAD R3, R3, -0xe, R4 ;  /* 0xfffffff203037824 */ /* 0x000fe200078e0204 */
[----:B0-----:R-:W-:Y:S02]  /*43d0*/  LEA R0, R7, R0, 0x18 ;  /* 0x0000000007007211 */ /* 0x001fe400078ec0ff */
[----:B------:R-:W-:-:S03]  /*43e0*/  SHF.L.U32 R7, R5, 0x1f, RZ ;  /* 0x0000001f05077819 */ /* 0x000fc600000006ff */
[----:B------:R-:W-:-:S04]  /*43f0*/  VIADD R0, R0, 0x38070 ;  /* 0x0003807000007836 */ /* 0x000fc80000000000 */
[----:B------:R-:W-:-:S07]  /*4400*/  IMAD R2, R3, 0x8, R0 ;  /* 0x0000000803027824 */ /* 0x000fce00078e0200 */
.L_x_91:
[----:B0-----:R0:W1:Y:S02]  /*4410*/  SYNCS.PHASECHK.TRANS64.TRYWAIT P0, [R2+URZ], R7 ;  /* 0x00000007020075a7 */ /* 0x001064000800017f */
[----:B-1----:R-:W-:Y:S05]  /*4420*/  @!P0 NANOSLEEP.SYNCS 0x989680 ;  /* 0x009896800000895d */ /* 0x002fea0003900000 */
[----:B------:R-:W1:Y:S02]  /*4430*/  @!P0 SYNCS.PHASECHK.TRANS64 P0, [R2+URZ], R7 ;  /* 0x00000007020085a7 */ /* 0x000e64000800007f */
[----:B-1----:R-:W-:Y:S05]  /*4440*/  @!P0 BRA `(.L_x_91) ;  /* 0xfffffffc00f08947 */ /* 0x002fea000383ffff */
[----:B------:R-:W-:-:S05]  /*4450*/  VIADD R3, R3, 0x1 ;  /* 0x0000000103037836 */ /* 0x000fca0000000000 */
[----:B------:R-:W-:-:S04]  /*4460*/  ISETP.NE.AND P0, PT, R3, 0xe, PT ;  /* 0x0000000e0300780c */ /* 0x000fc80003f05270 */
[----:B0-----:R-:W-:Y:S02]  /*4470*/  SEL R2, RZ, 0x1, P0 ;  /* 0x00000001ff027807 */ /* 0x001fe40000000000 */
[----:B------:R-:W-:Y:S02]  /*4480*/  SEL R3, R3, RZ, P0 ;  /* 0x000000ff03037207 */ /* 0x000fe40000000000 */
[----:B------:R-:W-:-:S03]  /*4490*/  LOP3.LUT R7, R5, R2, RZ, 0x3c, !PT ;  /* 0x0000000205077212 */ /* 0x000fc600078e3cff */
[----:B------:R-:W-:Y:S01]  /*44a0*/  IMAD R2, R3, 0x8, R0 ;  /* 0x0000000803027824 */ /* 0x000fe200078e0200 */
[----:B------:R-:W-:-:S07]  /*44b0*/  SHF.L.U32 R5, R7, 0x1f, RZ ;  /* 0x0000001f07057819 */ /* 0x000fce00000006ff */
.L_x_92:
        /* <DEDUP_REMOVED lines=11> */
.L_x_93:
        /* <DEDUP_REMOVED lines=11> */
.L_x_94:
        /* <DEDUP_REMOVED lines=11> */
.L_x_95:
        /* <DEDUP_REMOVED lines=11> */
.L_x_96:
        /* <DEDUP_REMOVED lines=11> */
.L_x_97:
        /* <DEDUP_REMOVED lines=11> */
.L_x_98:
        /* <DEDUP_REMOVED lines=11> */
.L_x_99:
        /* <DEDUP_REMOVED lines=11> */
.L_x_100:
        /* <DEDUP_REMOVED lines=11> */
.L_x_101:
        /* <DEDUP_REMOVED lines=11> */
.L_x_102:
        /* <DEDUP_REMOVED lines=11> */
.L_x_103:
        /* <DEDUP_REMOVED lines=11> */
.L_x_104:
[----:B0-----:R0:W1:Y:S02]  /*4d00*/  SYNCS.PHASECHK.TRANS64.TRYWAIT P0, [R3+URZ], R0 ;  /* 0x00000000030075a7 */ /* 0x001064000800017f */
[----:B-1----:R-:W-:Y:S05]  /*4d10*/  @!P0 NANOSLEEP.SYNCS 0x989680 ;  /* 0x009896800000895d */ /* 0x002fea0003900000 */
[----:B------:R-:W1:Y:S02]  /*4d20*/  @!P0 SYNCS.PHASECHK.TRANS64 P0, [R3+URZ], R0 ;  /* 0x00000000030085a7 */ /* 0x000e64000800007f */
[----:B-1----:R-:W-:Y:S05]  /*4d30*/  @P0 EXIT ;  /* 0x000000000000094d */ /* 0x002fea0003800000 */
[----:B------:R-:W-:Y:S05]  /*4d40*/  BRA `(.L_x_104) ;  /* 0xfffffffc00ec7947 */ /* 0x000fea000383ffff */
.L_x_105:
[----:B------:R-:W-:-:S00]  /*4d50*/  BRA `(.L_x_105) ;  /* 0xfffffffc00fc7947 */ /* 0x000fc0000383ffff */
[----:B------:R-:W-:-:S00]  /*4d60*/  NOP ;  /* 0x0000000000007918 */ /* 0x000fc00000000000 */
        /* <DEDUP_REMOVED lines=9> */
.L_x_106:


//--------------------- .nv.shared._ZN7cutlass13device_kernelINS_4conv6kernel13ConvUniversalINS1_16ConvProblemShapeILNS1_8OperatorE0ELi3EEENS1_10collective14CollectiveConvINS1_46MainloopSm90TmaGmmaWarpSpecializedImplicitGemmILS5_0ELi14ELi3EN4cute5tupleIJNSA_1CILi1EEESD_SD_EEENS1_36KernelImplicitTmaWarpSpecializedSm90ELi1EEENSB_IJNSC_ILi64EEESH_NSB_IJNSC_ILi32EEEEEEEEENS_10tfloat32_tESL_NSA_8TiledMMAINSA_8MMA_AtomIJNSA_4SM904GMMA29MMA_64x64x8_F32TF32TF32_SS_TNILNSP_7ScaleInE1ELSR_1EEEEEENSA_6LayoutISE_NSB_IJNSC_ILi0EEESV_SV_EEEEENSB_IJNSA_10UnderscoreESY_SY_EEEEENS7_6detail26Sm90ImplicitGemmTileTraitsINSA_20SM90_TMA_LOAD_IM2COLENSA_14ComposedLayoutINSA_7SwizzleILi3ELi4ELi3EEENSA_18smem_ptr_flag_bitsILi32EEENSU_INSB_IJNSB_IJNSC_ILi8EEES19_EEENSB_IJSI_SD_EEENSB_IJSD_NSC_ILi14EEEEEEEEENSB_IJNSB_IJSI_NSC_ILi256EEEEEENSB_IJSD_SV_EEENSB_IJSV_NSC_ILi2048EEEEEEEEEEEEEvEENS12_INSA_13SM90_TMA_LOADES1M_vEEEENS_8epilogue10collective6detail29Sm90TmaWarpSpecializedAdapterINS1S_15DefaultEpilogueISL_NSB_IJNSB_IJllllEEESD_SV_EEES1X_NS1R_6thread17LinearCombinationISL_Li1EffLNS1Y_9ScaleType4KindE0ELNS_15FloatRoundStyleE2ESL_EENS_4gemm15EpilogueDefaultEEEEEvvEEEEvNT_6ParamsE --------------------------
	.section	.nv.shared._ZN7cutlass13device_kernelINS_4conv6kernel13ConvUniversalINS1_16ConvProblemShapeILNS1_8OperatorE0ELi3EEENS1_10collective14CollectiveConvINS1_46MainloopSm90TmaGmmaWarpSpecializedImplicitGemmILS5_0ELi14ELi3EN4cute5tupleIJNSA_1CILi1EEESD_SD_EEENS1_36KernelImplicitTmaWarpSpecializedSm90ELi1EEENSB_IJNSC_ILi64EEESH_NSB_IJNSC_ILi32EEEEEEEEENS_10tfloat32_tESL_NSA_8TiledMMAINSA_8MMA_AtomIJNSA_4SM904GMMA29MMA_64x64x8_F32TF32TF32_SS_TNILNSP_7ScaleInE1ELSR_1EEEEEENSA_6LayoutISE_NSB_IJNSC_ILi0EEESV_SV_EEEEENSB_IJNSA_10UnderscoreESY_SY_EEEEENS7_6detail26Sm90ImplicitGemmTileTraitsINSA_20SM90_TMA_LOAD_IM2COLENSA_14ComposedLayoutINSA_7SwizzleILi3ELi4ELi3EEENSA_18smem_ptr_flag_bitsILi32EEENSU_INSB_IJNSB_IJNSC_ILi8EEES19_EEENSB_IJSI_SD_EEENSB_IJSD_NSC_ILi14EEEEEEEEENSB_IJNSB_IJSI_NSC_ILi256EEEEEENSB_IJSD_SV_EEENSB_IJSV_NSC_ILi2048EEEEEEEEEEEEEvEENS12_INSA_13SM90_TMA_LOADES1M_vEEEENS_8epilogue10collective6detail29Sm90TmaWarpSpecializedAdapterINS1S_15DefaultEpilogueISL_NSB_IJNSB_IJllllEEESD_SV_EEES1X_NS1R_6thread17LinearCombinationISL_Li1EffLNS1Y_9ScaleType4KindE0ELNS_15FloatRoundStyleE2ESL_EENS_4gemm15EpilogueDefaultEEEEEvvEEEEvNT_6ParamsE,"aw",@nobits
	.sectionflags	@""
	.align	16
	.zero		1024


//--------------------- .nv.shared.reserved.0     --------------------------
	.section	.nv.shared.reserved.0,"aw",@nobits
	.weak		__nv_reservedSMEM_offset_0_alias
	.size		__nv_reservedSMEM_offset_0_alias, 0, 0
	.other		__nv_reservedSMEM_offset_0_alias,@"STO_CUDA_RESERVED_SHARED STV_DEFAULT"
__nv_reservedSMEM_offset_0_alias:
	.zero		0


//--------------------- .nv.global                --------------------------
	.section	.nv.global,"aw",@nobits
.nv.global:
	.type		_ZN39_INTERNAL_a7470838_4_k_cu_0aa53fff_27874cute1_E,@object
	.size		_ZN39_INTERNAL_a7470838_4_k_cu_0aa53fff_27874cute1_E,(_ZN39_INTERNAL_a7470838_4_k_cu_0aa53fff_27874cuda3std3__45__cpo6cbeginE - _ZN39_INTERNAL_a7470838_4_k_cu_0aa53fff_27874cute1_E)
_ZN39_INTERNAL_a7470838_4_k_cu_0aa53fff_27874cute1_E:
	.zero		1
	.type		_ZN39_INTERNAL_a7470838_4_k_cu_0aa53fff_27874cuda3std3__45__cpo6cbeginE,@object
	.size		_ZN39_INTERNAL_a7470838_4_k_cu_0aa53fff_27874cuda3std3__45__cpo6cbeginE,(_ZN39_INTERNAL_a7470838_4_k_cu_0aa53fff_27874cuda3std3__48in_placeE - _ZN39_INTERNAL_a7470838_4_k_cu_0aa53fff_27874cuda3std3__45__cpo6cbeginE)
_ZN39_INTERNAL_a7470838_4_k_cu_0aa53fff_27874cuda3std3__45__cpo6cbeginE:
	.zero		1
	.type		_ZN39_INTERNAL_a7470838_4_k_cu_0aa53fff_27874cuda3std3__48in_placeE,@object
	.size		_ZN39_INTERNAL_a7470838_4_k_cu_0aa53fff_27874cuda3std3__48in_placeE,(_ZN39_INTERNAL_a7470838_4_k_cu_0aa53fff_27874cuda3std6ranges3__45__cpo9iter_moveE - _ZN39_INTERNAL_a7470838_4_k_cu_0aa53fff_27874cuda3std3__48in_placeE)
_ZN39_INTERNAL_a7470838_4_k_cu_0aa53fff_27874cuda3std3__48in_placeE:
	.zero		1
	.type		_ZN39_INTERNAL_a7470838_4_k_cu_0aa53fff_27874cuda3std6ranges3__45__cpo9iter_moveE,@object
	.size		_ZN39_INTERNAL_a7470838_4_k_cu_0aa53fff_27874cuda3std6ranges3__45__cpo9iter_moveE,(_ZN39_INTERNAL_a7470838_4_k_cu_0aa53fff_27874cuda3std3__45__cpo5beginE - _ZN39_INTERNAL_a7470838_4_k_cu_0aa53fff_27874cuda3std6ranges3__45__cpo9iter_moveE)
_ZN39_INTERNAL_a7470838_4_k_cu_0aa53fff_27874cuda3std6ranges3__45__cpo9iter_moveE:
	.zero		1
	.type		_ZN39_INTERNAL_a7470838_4_k_cu_0aa53fff_27874cuda3std3__45__cpo5beginE,@object
	.size		_ZN39_INTERNAL_a7470838_4_k_cu_0aa53fff_27874cuda3std3__45__cpo5beginE,(_ZN39_INTERNAL_a7470838_4_k_cu_0aa53fff_27874cuda3std3__441_GLOBAL__N__a7470838_4_k_cu_0aa53fff_27876ignoreE - _ZN39_INTERNAL_a7470838_4_k_cu_0aa53fff_27874cuda3std3__45__cpo5beginE)
_ZN39_INTERNAL_a7470838_4_k_cu_0aa53fff_27874cuda3std3__45__cpo5beginE:
	.zero		1
	.type		_ZN39_INTERNAL_a7470838_4_k_cu_0aa53fff_27874cuda3std3__441_GLOBAL__N__a7470838_4_k_cu_0aa53fff_27876ignoreE,@object
	.size		_ZN39_INTERNAL_a7470838_4_k_cu_0aa53fff_27874cuda3std3__441_GLOBAL__N__a7470838_4_k_cu_0aa53fff_27876ignoreE,(_ZN39_INTERNAL_a7470838_4_k_cu_0aa53fff_27874cute7productE - _ZN39_INTERNAL_a7470838_4_k_cu_0aa53fff_27874cuda3std3__441_GLOBAL__N__a7470838_4_k_cu_0aa53fff_27876ignoreE)
_ZN39_INTERNAL_a7470838_4_k_cu_0aa53fff_27874cuda3std3__441_GLOBAL__N__a7470838_4_k_cu_0aa53fff_27876ignoreE:
	.zero		1
	.type		_ZN39_INTERNAL_a7470838_4_k_cu_0aa53fff_27874cute7productE,@object
	.size		_ZN39_INTERNAL_a7470838_4_k_cu_0aa53fff_27874cute7productE,(_ZN39_INTERNAL_a7470838_4_k_cu_0aa53fff_27874cuda3std3__45__cpo3endE - _ZN39_INTERNAL_a7470838_4_k_cu_0aa53fff_27874cute7productE)
_ZN39_INTERNAL_a7470838_4_k_cu_0aa53fff_27874cute7productE:
	.zero		1
	.type		_ZN39_INTERNAL_a7470838_4_k_cu_0aa53fff_27874cuda3std3__45__cpo3endE,@object
	.size		_ZN39_INTERNAL_a7470838_4_k_cu_0aa53fff_27874cuda3std3__45__cpo3endE,(_ZN39_INTERNAL_a7470838_4_k_cu_0aa53fff_27874cuda3std3__419piecewise_constructE - _ZN39_INTERNAL_a7470838_4_k_cu_0aa53fff_27874cuda3std3__45__cpo3endE)
_ZN39_INTERNAL_a7470838_4_k_cu_0aa53fff_27874cuda3std3__45__cpo3endE:
	.zero		1
	.type		_ZN39_INTERNAL_a7470838_4_k_cu_0aa53fff_27874cuda3std3__419piecewise_constructE,@object
	.size		_ZN39_INTERNAL_a7470838_4_k_cu_0aa53fff_27874cuda3std3__419piecewise_constructE,(_ZN39_INTERNAL_a7470838_4_k_cu_0aa53fff_27874cuda3std3__45__cpo4cendE - _ZN39_INTERNAL_a7470838_4_k_cu_0aa53fff_27874cuda3std3__419piecewise_constructE)
_ZN39_INTERNAL_a7470838_4_k_cu_0aa53fff_27874cuda3std3__419piecewise_constructE:
	.zero		1
	.type		_ZN39_INTERNAL_a7470838_4_k_cu_0aa53fff_27874cuda3std3__45__cpo4cendE,@object
	.size		_ZN39_INTERNAL_a7470838_4_k_cu_0aa53fff_27874cuda3std3__45__cpo4cendE,(_ZN39_INTERNAL_a7470838_4_k_cu_0aa53fff_27874cuda3std6ranges3__45__cpo4swapE - _ZN39_INTERNAL_a7470838_4_k_cu_0aa53fff_27874cuda3std3__45__cpo4cendE)
_ZN39_INTERNAL_a7470838_4_k_cu_0aa53fff_27874cuda3std3__45__cpo4cendE:
	.zero		1
	.type		_ZN39_INTERNAL_a7470838_4_k_cu_0aa53fff_27874cuda3std6ranges3__45__cpo4swapE,@object
	.size		_ZN39_INTERNAL_a7470838_4_k_cu_0aa53fff_27874cuda3std6ranges3__45__cpo4swapE,(.L_7 - _ZN39_INTERNAL_a7470838_4_k_cu_0aa53fff_27874cuda3std6ranges3__45__cpo4swapE)
_ZN39_INTERNAL_a7470838_4_k_cu_0aa53fff_27874cuda3std6ranges3__45__cpo4swapE:
	.zero		1
.L_7:


//--------------------- .nv.constant0._ZN7cutlass13device_kernelINS_4conv6kernel13ConvUniversalINS1_16ConvProblemShapeILNS1_8OperatorE0ELi3EEENS1_10collective14CollectiveConvINS1_46MainloopSm90TmaGmmaWarpSpecializedImplicitGemmILS5_0ELi14ELi3EN4cute5tupleIJNSA_1CILi1EEESD_SD_EEENS1_36KernelImplicitTmaWarpSpecializedSm90ELi1EEENSB_IJNSC_ILi64EEESH_NSB_IJNSC_ILi32EEEEEEEEENS_10tfloat32_tESL_NSA_8TiledMMAINSA_8MMA_AtomIJNSA_4SM904GMMA29MMA_64x64x8_F32TF32TF32_SS_TNILNSP_7ScaleInE1ELSR_1EEEEEENSA_6LayoutISE_NSB_IJNSC_ILi0EEESV_SV_EEEEENSB_IJNSA_10UnderscoreESY_SY_EEEEENS7_6detail26Sm90ImplicitGemmTileTraitsINSA_20SM90_TMA_LOAD_IM2COLENSA_14ComposedLayoutINSA_7SwizzleILi3ELi4ELi3EEENSA_18smem_ptr_flag_bitsILi32EEENSU_INSB_IJNSB_IJNSC_ILi8EEES19_EEENSB_IJSI_SD_EEENSB_IJSD_NSC_ILi14EEEEEEEEENSB_IJNSB_IJSI_NSC_ILi256EEEEEENSB_IJSD_SV_EEENSB_IJSV_NSC_ILi2048EEEEEEEEEEEEEvEENS12_INSA_13SM90_TMA_LOADES1M_vEEEENS_8epilogue10collective6detail29Sm90TmaWarpSpecializedAdapterINS1S_15DefaultEpilogueISL_NSB_IJNSB_IJllllEEESD_SV_EEES1X_NS1R_6thread17LinearCombinationISL_Li1EffLNS1Y_9ScaleType4KindE0ELNS_15FloatRoundStyleE2ESL_EENS_4gemm15EpilogueDefaultEEEEEvvEEEEvNT_6ParamsE --------------------------
	.section	.nv.constant0._ZN7cutlass13device_kernelINS_4conv6kernel13ConvUniversalINS1_16ConvProblemShapeILNS1_8OperatorE0ELi3EEENS1_10collective14CollectiveConvINS1_46MainloopSm90TmaGmmaWarpSpecializedImplicitGemmILS5_0ELi14ELi3EN4cute5tupleIJNSA_1CILi1EEESD_SD_EEENS1_36KernelImplicitTmaWarpSpecializedSm90ELi1EEENSB_IJNSC_ILi64EEESH_NSB_IJNSC_ILi32EEEEEEEEENS_10tfloat32_tESL_NSA_8TiledMMAINSA_8MMA_AtomIJNSA_4SM904GMMA29MMA_64x64x8_F32TF32TF32_SS_TNILNSP_7ScaleInE1ELSR_1EEEEEENSA_6LayoutISE_NSB_IJNSC_ILi0EEESV_SV_EEEEENSB_IJNSA_10UnderscoreESY_SY_EEEEENS7_6detail26Sm90ImplicitGemmTileTraitsINSA_20SM90_TMA_LOAD_IM2COLENSA_14ComposedLayoutINSA_7SwizzleILi3ELi4ELi3EEENSA_18smem_ptr_flag_bitsILi32EEENSU_INSB_IJNSB_IJNSC_ILi8EEES19_EEENSB_IJSI_SD_EEENSB_IJSD_NSC_ILi14EEEEEEEEENSB_IJNSB_IJSI_NSC_ILi256EEEEEENSB_IJSD_SV_EEENSB_IJSV_NSC_ILi2048EEEEEEEEEEEEEvEENS12_INSA_13SM90_TMA_LOADES1M_vEEEENS_8epilogue10collective6detail29Sm90TmaWarpSpecializedAdapterINS1S_15DefaultEpilogueISL_NSB_IJNSB_IJllllEEESD_SV_EEES1X_NS1R_6thread17LinearCombinationISL_Li1EffLNS1Y_9ScaleType4KindE0ELNS_15FloatRoundStyleE2ESL_EENS_4gemm15EpilogueDefaultEEEEEvvEEEEvNT_6ParamsE,"a",@progbits
	.sectionflags	@""
	.align	4
.nv.constant0._ZN7cutlass13device_kernelINS_4conv6kernel13ConvUniversalINS1_16ConvProblemShapeILNS1_8OperatorE0ELi3EEENS1_10collective14CollectiveConvINS1_46MainloopSm90TmaGmmaWarpSpecializedImplicitGemmILS5_0ELi14ELi3EN4cute5tupleIJNSA_1CILi1EEESD_SD_EEENS1_36KernelImplicitTmaWarpSpecializedSm90ELi1EEENSB_IJNSC_ILi64EEESH_NSB_IJNSC_ILi32EEEEEEEEENS_10tfloat32_tESL_NSA_8TiledMMAINSA_8MMA_AtomIJNSA_4SM904GMMA29MMA_64x64x8_F32TF32TF32_SS_TNILNSP_7ScaleInE1ELSR_1EEEEEENSA_6LayoutISE_NSB_IJNSC_ILi0EEESV_SV_EEEEENSB_IJNSA_10UnderscoreESY_SY_EEEEENS7_6detail26Sm90ImplicitGemmTileTraitsINSA_20SM90_TMA_LOAD_IM2COLENSA_14ComposedLayoutINSA_7SwizzleILi3ELi4ELi3EEENSA_18smem_ptr_flag_bitsILi32EEENSU_INSB_IJNSB_IJNSC_ILi8EEES19_EEENSB_IJSI_SD_EEENSB_IJSD_NSC_ILi14EEEEEEEEENSB_IJNSB_IJSI_NSC_ILi256EEEEEENSB_IJSD_SV_EEENSB_IJSV_NSC_ILi2048EEEEEEEEEEEEEvEENS12_INSA_13SM90_TMA_LOADES1M_vEEEENS_8epilogue10collective6detail29Sm90TmaWarpSpecializedAdapterINS1S_15DefaultEpilogueISL_NSB_IJNSB_IJllllEEESD_SV_EEES1X_NS1R_6thread17LinearCombinationISL_Li1EffLNS1Y_9ScaleType4KindE0ELNS_15FloatRoundStyleE2ESL_EENS_4gemm15EpilogueDefaultEEEEEvvEEEEvNT_6ParamsE:
	.zero		1664


//--------------------- SYMBOLS --------------------------

	.type		.nv.reservedSmem.offset0,@object
	.size		.nv.reservedSmem.offset0,0x4
